	.target	sm_100a

	.elftype	@"ET_EXEC"


//--------------------- .note.nv.tkinfo           --------------------------
	.section	.note.nv.tkinfo,"",@"SHT_NOTE"
	.sectionflags	@"SHF_NOTE_NV_TKINFO"
	.tkinfo
        /*0018*/ 	.word	0x00000002
        /*0030*/ 	.string	""
        /*0030*/ 	.string	"ptxas"
        /*0030*/ 	.string	"Cuda compilation tools, release 13.0, V13.0.88"
        /*0030*/ 	.string	"Build cuda_13.0.r13.0/compiler.36424714_0"
        /*0030*/ 	.string	"-arch sm_100a -m 64 "



//--------------------- .note.nv.cuinfo           --------------------------
	.section	.note.nv.cuinfo,"",@"SHT_NOTE"
	.sectionflags	@"SHF_NOTE_NV_CUINFO"
        /*0018*/ 	.short	0x0002
        /*001a*/ 	.short	0x0064
        /*001c*/ 	.short	0x0082
	.zero		2


//--------------------- .nv.info                  --------------------------
	.section	.nv.info,"",@"SHT_CUDA_INFO"
	.align	4


	//----- nvinfo : EIATTR_REGCOUNT
	.align		4
        /*0000*/ 	.byte	0x04, 0x2f
        /*0002*/ 	.short	(.L_19 - .L_18)
	.align		4
.L_18:
        /*0004*/ 	.word	index@(_ZN7cutlass13device_kernelINS_4gemm6kernel13GemmUniversalIN4cute5tupleIJiiiiEEENS1_10collective13CollectiveMmaINS1_46MainloopSm100TmaUmmaWarpSpecializedBlockScaledILi14ELi2ELi2ENS5_IJNS4_1CILi2EEESB_NSA_ILi1EEEEEEEENS5_IJNSA_ILi256EEENSA_ILi128EEESG_EEENS5_IJNS_12float_e2m1_tENS_13float_ue8m0_tEEEENS5_IJNS5_IJlSC_lEEENS4_6LayoutINS5_IJNS5_IJNS5_IJNSA_ILi32EEENSA_ILi4EEEEEEiEEESQ_NS5_IJSC_iEEEEEENS5_IJNS5_IJNS5_IJNSA_ILi16EEESO_EEEiEEENS5_IJNS5_IJNSA_ILi0EEESC_EEENSA_ILi512EEEEEENS5_IJSW_iEEEEEEEEEEESK_S13_NS4_8TiledMMAINS4_8MMA_AtomIJNS4_23SM100_MMA_MXF4_2x1SM_SSISI_SI_fSJ_Li256ELi128ELi32ELNS4_4UMMA5MajorE0ELS18_0ELNS17_7ScaleInE0ELS19_0EEEEEENSM_INS5_IJSC_SC_SC_EEENS5_IJSW_SW_SW_EEEEENS5_IJNS4_10UnderscoreES1F_S1F_EEEEENS5_IJNS4_28SM100_TMA_2SM_LOAD_MULTICASTES1I_EEENS5_IJNS4_14ComposedLayoutINS4_7SwizzleILi2ELi4ELi3EEENS4_18smem_ptr_flag_bitsILi4EEENSM_INS5_IJNSA_ILi8EEESG_EEENS5_IJSG_SC_EEEEEEENSM_INS5_IJNS5_IJNS5_IJSP_SC_EEENS5_IJSN_SB_EEEEEESC_NS5_IJSB_SC_EEEEEENS5_IJNS5_IJNS5_IJSU_SY_EEESX_EEESW_NS5_IJSB_SY_EEEEEEEEEEEvNS4_8identityENS5_IJNS4_18SM100_TMA_2SM_LOADES1I_EEES24_vS25_EENS_8epilogue10collective18CollectiveEpilogueINS29_23Sm100TmaWarpSpecializedILi4ELi2ELi32ELb1ELb0EEEJNS5_IJSG_SG_SG_EEENS5_IJNSM_ISG_SC_EENSM_ISN_SC_EEEEENS_10bfloat16_tESL_S2I_SL_NS29_6fusion15FusionCallbacksIS2D_NS2J_17LinearCombinationIS2I_fS2I_fLNS_15FloatRoundStyleE2EEES2E_S2H_JEEENS4_5SM1004TMEM4LOAD26SM100_TMEM_LOAD_32dp32b32xENS4_13SM90_TMA_LOADENS1K_IS1M_NS1N_ILi16EEENSM_INS5_IJS1P_SN_EEENS5_IJSN_SC_EEEEEEENS4_39AutoVectorizingCopyWithAssumedAlignmentILi128EEENS4_14SM90_TMA_STOREES2Y_S30_S30_EEEvvEEEEvNT_6ParamsE)
        /*0008*/ 	.word	0x00000076


	//----- nvinfo : EIATTR_FRAME_SIZE
	.align		4
.L_19:
        /*000c*/ 	.byte	0x04, 0x11
        /*000e*/ 	.short	(.L_21 - .L_20)
	.align		4
.L_20:
        /*0010*/ 	.word	index@($__internal_2_$__cuda_sm10x_tcgen05_guardrail_trap_unallocated_columns_being_dealloced)
        /*0014*/ 	.word	0x00000000


	//----- nvinfo : EIATTR_FRAME_SIZE
	.align		4
.L_21:
        /*0018*/ 	.byte	0x04, 0x11
        /*001a*/ 	.short	(.L_23 - .L_22)
	.align		4
.L_22:
        /*001c*/ 	.word	index@($__internal_1_$__cuda_sm10x_tcgen05_guardrail_trap_phase_invalid_during_alloc)
        /*0020*/ 	.word	0x00000000


	//----- nvinfo : EIATTR_FRAME_SIZE
	.align		4
.L_23:
        /*0024*/ 	.byte	0x04, 0x11
        /*0026*/ 	.short	(.L_25 - .L_24)
	.align		4
.L_24:
        /*0028*/ 	.word	index@($__internal_0_$__cuda_sm10x_tcgen05_guardrail_trap_col_being_dealloced_not_returned_by_alloc)
        /*002c*/ 	.word	0x00000000


	//----- nvinfo : EIATTR_FRAME_SIZE
	.align		4
.L_25:
        /*0030*/ 	.byte	0x04, 0x11
        /*0032*/ 	.short	(.L_27 - .L_26)
	.align		4
.L_26:
        /*0034*/ 	.word	index@(_ZN7cutlass13device_kernelINS_4gemm6kernel13GemmUniversalIN4cute5tupleIJiiiiEEENS1_10collective13CollectiveMmaINS1_46MainloopSm100TmaUmmaWarpSpecializedBlockScaledILi14ELi2ELi2ENS5_IJNS4_1CILi2EEESB_NSA_ILi1EEEEEEEENS5_IJNSA_ILi256EEENSA_ILi128EEESG_EEENS5_IJNS_12float_e2m1_tENS_13float_ue8m0_tEEEENS5_IJNS5_IJlSC_lEEENS4_6LayoutINS5_IJNS5_IJNS5_IJNSA_ILi32EEENSA_ILi4EEEEEEiEEESQ_NS5_IJSC_iEEEEEENS5_IJNS5_IJNS5_IJNSA_ILi16EEESO_EEEiEEENS5_IJNS5_IJNSA_ILi0EEESC_EEENSA_ILi512EEEEEENS5_IJSW_iEEEEEEEEEEESK_S13_NS4_8TiledMMAINS4_8MMA_AtomIJNS4_23SM100_MMA_MXF4_2x1SM_SSISI_SI_fSJ_Li256ELi128ELi32ELNS4_4UMMA5MajorE0ELS18_0ELNS17_7ScaleInE0ELS19_0EEEEEENSM_INS5_IJSC_SC_SC_EEENS5_IJSW_SW_SW_EEEEENS5_IJNS4_10UnderscoreES1F_S1F_EEEEENS5_IJNS4_28SM100_TMA_2SM_LOAD_MULTICASTES1I_EEENS5_IJNS4_14ComposedLayoutINS4_7SwizzleILi2ELi4ELi3EEENS4_18smem_ptr_flag_bitsILi4EEENSM_INS5_IJNSA_ILi8EEESG_EEENS5_IJSG_SC_EEEEEEENSM_INS5_IJNS5_IJNS5_IJSP_SC_EEENS5_IJSN_SB_EEEEEESC_NS5_IJSB_SC_EEEEEENS5_IJNS5_IJNS5_IJSU_SY_EEESX_EEESW_NS5_IJSB_SY_EEEEEEEEEEEvNS4_8identityENS5_IJNS4_18SM100_TMA_2SM_LOADES1I_EEES24_vS25_EENS_8epilogue10collective18CollectiveEpilogueINS29_23Sm100TmaWarpSpecializedILi4ELi2ELi32ELb1ELb0EEEJNS5_IJSG_SG_SG_EEENS5_IJNSM_ISG_SC_EENSM_ISN_SC_EEEEENS_10bfloat16_tESL_S2I_SL_NS29_6fusion15FusionCallbacksIS2D_NS2J_17LinearCombinationIS2I_fS2I_fLNS_15FloatRoundStyleE2EEES2E_S2H_JEEENS4_5SM1004TMEM4LOAD26SM100_TMEM_LOAD_32dp32b32xENS4_13SM90_TMA_LOADENS1K_IS1M_NS1N_ILi16EEENSM_INS5_IJS1P_SN_EEENS5_IJSN_SC_EEEEEEENS4_39AutoVectorizingCopyWithAssumedAlignmentILi128EEENS4_14SM90_TMA_STOREES2Y_S30_S30_EEEvvEEEEvNT_6ParamsE)
        /*0038*/ 	.word	0x00000000


	//----- nvinfo : EIATTR_MIN_STACK_SIZE
	.align		4
.L_27:
        /*003c*/ 	.byte	0x04, 0x12
        /*003e*/ 	.short	(.L_29 - .L_28)
	.align		4
.L_28:
        /*0040*/ 	.word	index@(_ZN7cutlass13device_kernelINS_4gemm6kernel13GemmUniversalIN4cute5tupleIJiiiiEEENS1_10collective13CollectiveMmaINS1_46MainloopSm100TmaUmmaWarpSpecializedBlockScaledILi14ELi2ELi2ENS5_IJNS4_1CILi2EEESB_NSA_ILi1EEEEEEEENS5_IJNSA_ILi256EEENSA_ILi128EEESG_EEENS5_IJNS_12float_e2m1_tENS_13float_ue8m0_tEEEENS5_IJNS5_IJlSC_lEEENS4_6LayoutINS5_IJNS5_IJNS5_IJNSA_ILi32EEENSA_ILi4EEEEEEiEEESQ_NS5_IJSC_iEEEEEENS5_IJNS5_IJNS5_IJNSA_ILi16EEESO_EEEiEEENS5_IJNS5_IJNSA_ILi0EEESC_EEENSA_ILi512EEEEEENS5_IJSW_iEEEEEEEEEEESK_S13_NS4_8TiledMMAINS4_8MMA_AtomIJNS4_23SM100_MMA_MXF4_2x1SM_SSISI_SI_fSJ_Li256ELi128ELi32ELNS4_4UMMA5MajorE0ELS18_0ELNS17_7ScaleInE0ELS19_0EEEEEENSM_INS5_IJSC_SC_SC_EEENS5_IJSW_SW_SW_EEEEENS5_IJNS4_10UnderscoreES1F_S1F_EEEEENS5_IJNS4_28SM100_TMA_2SM_LOAD_MULTICASTES1I_EEENS5_IJNS4_14ComposedLayoutINS4_7SwizzleILi2ELi4ELi3EEENS4_18smem_ptr_flag_bitsILi4EEENSM_INS5_IJNSA_ILi8EEESG_EEENS5_IJSG_SC_EEEEEEENSM_INS5_IJNS5_IJNS5_IJSP_SC_EEENS5_IJSN_SB_EEEEEESC_NS5_IJSB_SC_EEEEEENS5_IJNS5_IJNS5_IJSU_SY_EEESX_EEESW_NS5_IJSB_SY_EEEEEEEEEEEvNS4_8identityENS5_IJNS4_18SM100_TMA_2SM_LOADES1I_EEES24_vS25_EENS_8epilogue10collective18CollectiveEpilogueINS29_23Sm100TmaWarpSpecializedILi4ELi2ELi32ELb1ELb0EEEJNS5_IJSG_SG_SG_EEENS5_IJNSM_ISG_SC_EENSM_ISN_SC_EEEEENS_10bfloat16_tESL_S2I_SL_NS29_6fusion15FusionCallbacksIS2D_NS2J_17LinearCombinationIS2I_fS2I_fLNS_15FloatRoundStyleE2EEES2E_S2H_JEEENS4_5SM1004TMEM4LOAD26SM100_TMEM_LOAD_32dp32b32xENS4_13SM90_TMA_LOADENS1K_IS1M_NS1N_ILi16EEENSM_INS5_IJS1P_SN_EEENS5_IJSN_SC_EEEEEEENS4_39AutoVectorizingCopyWithAssumedAlignmentILi128EEENS4_14SM90_TMA_STOREES2Y_S30_S30_EEEvvEEEEvNT_6ParamsE)
        /*0044*/ 	.word	0x00000000
.L_29:


//--------------------- .nv.compat                --------------------------
	.section	.nv.compat,"",@"SHT_CUDA_COMPAT_INFO"
	.align	4
        /*0000*/ 	.byte	0x02, 0x09, 0x01, 0x00, 0x02, 0x02, 0x02, 0x00, 0x02, 0x05, 0x05, 0x00, 0x03, 0x07, 0x01, 0x01
        /*0010*/ 	.byte	0x02, 0x03, 0x01, 0x00, 0x02, 0x06, 0x01, 0x00, 0x04, 0x0b, 0x08, 0x00, 0x09, 0x00, 0x00, 0x00
        /*0020*/ 	.byte	0x00, 0x00, 0x00, 0x00


//--------------------- .nv.info._ZN7cutlass13device_kernelINS_4gemm6kernel13GemmUniversalIN4cute5tupleIJiiiiEEENS1_10collective13CollectiveMmaINS1_46MainloopSm100TmaUmmaWarpSpecializedBlockScaledILi14ELi2ELi2ENS5_IJNS4_1CILi2EEESB_NSA_ILi1EEEEEEEENS5_IJNSA_ILi256EEENSA_ILi128EEESG_EEENS5_IJNS_12float_e2m1_tENS_13float_ue8m0_tEEEENS5_IJNS5_IJlSC_lEEENS4_6LayoutINS5_IJNS5_IJNS5_IJNSA_ILi32EEENSA_ILi4EEEEEEiEEESQ_NS5_IJSC_iEEEEEENS5_IJNS5_IJNS5_IJNSA_ILi16EEESO_EEEiEEENS5_IJNS5_IJNSA_ILi0EEESC_EEENSA_ILi512EEEEEENS5_IJSW_iEEEEEEEEEEESK_S13_NS4_8TiledMMAINS4_8MMA_AtomIJNS4_23SM100_MMA_MXF4_2x1SM_SSISI_SI_fSJ_Li256ELi128ELi32ELNS4_4UMMA5MajorE0ELS18_0ELNS17_7ScaleInE0ELS19_0EEEEEENSM_INS5_IJSC_SC_SC_EEENS5_IJSW_SW_SW_EEEEENS5_IJNS4_10UnderscoreES1F_S1F_EEEEENS5_IJNS4_28SM100_TMA_2SM_LOAD_MULTICASTES1I_EEENS5_IJNS4_14ComposedLayoutINS4_7SwizzleILi2ELi4ELi3EEENS4_18smem_ptr_flag_bitsILi4EEENSM_INS5_IJNSA_ILi8EEESG_EEENS5_IJSG_SC_EEEEEEENSM_INS5_IJNS5_IJNS5_IJSP_SC_EEENS5_IJSN_SB_EEEEEESC_NS5_IJSB_SC_EEEEEENS5_IJNS5_IJNS5_IJSU_SY_EEESX_EEESW_NS5_IJSB_SY_EEEEEEEEEEEvNS4_8identityENS5_IJNS4_18SM100_TMA_2SM_LOADES1I_EEES24_vS25_EENS_8epilogue10collective18CollectiveEpilogueINS29_23Sm100TmaWarpSpecializedILi4ELi2ELi32ELb1ELb0EEEJNS5_IJSG_SG_SG_EEENS5_IJNSM_ISG_SC_EENSM_ISN_SC_EEEEENS_10bfloat16_tESL_S2I_SL_NS29_6fusion15FusionCallbacksIS2D_NS2J_17LinearCombinationIS2I_fS2I_fLNS_15FloatRoundStyleE2EEES2E_S2H_JEEENS4_5SM1004TMEM4LOAD26SM100_TMEM_LOAD_32dp32b32xENS4_13SM90_TMA_LOADENS1K_IS1M_NS1N_ILi16EEENSM_INS5_IJS1P_SN_EEENS5_IJSN_SC_EEEEEEENS4_39AutoVectorizingCopyWithAssumedAlignmentILi128EEENS4_14SM90_TMA_STOREES2Y_S30_S30_EEEvvEEEEvNT_6ParamsE --------------------------
	.section	.nv.info._ZN7cutlass13device_kernelINS_4gemm6kernel13GemmUniversalIN4cute5tupleIJiiiiEEENS1_10collective13CollectiveMmaINS1_46MainloopSm100TmaUmmaWarpSpecializedBlockScaledILi14ELi2ELi2ENS5_IJNS4_1CILi2EEESB_NSA_ILi1EEEEEEEENS5_IJNSA_ILi256EEENSA_ILi128EEESG_EEENS5_IJNS_12float_e2m1_tENS_13float_ue8m0_tEEEENS5_IJNS5_IJlSC_lEEENS4_6LayoutINS5_IJNS5_IJNS5_IJNSA_ILi32EEENSA_ILi4EEEEEEiEEESQ_NS5_IJSC_iEEEEEENS5_IJNS5_IJNS5_IJNSA_ILi16EEESO_EEEiEEENS5_IJNS5_IJNSA_ILi0EEESC_EEENSA_ILi512EEEEEENS5_IJSW_iEEEEEEEEEEESK_S13_NS4_8TiledMMAINS4_8MMA_AtomIJNS4_23SM100_MMA_MXF4_2x1SM_SSISI_SI_fSJ_Li256ELi128ELi32ELNS4_4UMMA5MajorE0ELS18_0ELNS17_7ScaleInE0ELS19_0EEEEEENSM_INS5_IJSC_SC_SC_EEENS5_IJSW_SW_SW_EEEEENS5_IJNS4_10UnderscoreES1F_S1F_EEEEENS5_IJNS4_28SM100_TMA_2SM_LOAD_MULTICASTES1I_EEENS5_IJNS4_14ComposedLayoutINS4_7SwizzleILi2ELi4ELi3EEENS4_18smem_ptr_flag_bitsILi4EEENSM_INS5_IJNSA_ILi8EEESG_EEENS5_IJSG_SC_EEEEEEENSM_INS5_IJNS5_IJNS5_IJSP_SC_EEENS5_IJSN_SB_EEEEEESC_NS5_IJSB_SC_EEEEEENS5_IJNS5_IJNS5_IJSU_SY_EEESX_EEESW_NS5_IJSB_SY_EEEEEEEEEEEvNS4_8identityENS5_IJNS4_18SM100_TMA_2SM_LOADES1I_EEES24_vS25_EENS_8epilogue10collective18CollectiveEpilogueINS29_23Sm100TmaWarpSpecializedILi4ELi2ELi32ELb1ELb0EEEJNS5_IJSG_SG_SG_EEENS5_IJNSM_ISG_SC_EENSM_ISN_SC_EEEEENS_10bfloat16_tESL_S2I_SL_NS29_6fusion15FusionCallbacksIS2D_NS2J_17LinearCombinationIS2I_fS2I_fLNS_15FloatRoundStyleE2EEES2E_S2H_JEEENS4_5SM1004TMEM4LOAD26SM100_TMEM_LOAD_32dp32b32xENS4_13SM90_TMA_LOADENS1K_IS1M_NS1N_ILi16EEENSM_INS5_IJS1P_SN_EEENS5_IJSN_SC_EEEEEEENS4_39AutoVectorizingCopyWithAssumedAlignmentILi128EEENS4_14SM90_TMA_STOREES2Y_S30_S30_EEEvvEEEEvNT_6ParamsE,"",@"SHT_CUDA_INFO"
	.sectionflags	@""
	.align	4


	//----- nvinfo : EIATTR_CUDA_API_VERSION
	.align		4
        /*0000*/ 	.byte	0x04, 0x37
        /*0002*/ 	.short	(.L_31 - .L_30)
.L_30:
        /*0004*/ 	.word	0x00000082


	//----- nvinfo : EIATTR_KPARAM_INFO
	.align		4
.L_31:
        /*0008*/ 	.byte	0x04, 0x17
        /*000a*/ 	.short	(.L_33 - .L_32)
.L_32:
        /*000c*/ 	.word	0x00000000
        /*0010*/ 	.short	0x0000
        /*0012*/ 	.short	0x0000
        /*0014*/ 	.byte	0x00, 0xf0, 0x01, 0x30


	//----- nvinfo : EIATTR_AT_ENTRY_FRAGMENTS
	.align		4
.L_33:
        /*0018*/ 	.byte	0x04, 0x4f
        /*001a*/ 	.short	(.L_35 - .L_34)


	//   ....[0]....
.L_34:
        /*001c*/ 	.word	0x00000007


	//----- nvinfo : EIATTR_RESERVED_SMEM_USED
	.align		4
.L_35:
        /*0020*/ 	.byte	0x01, 0x41
	.zero		2


	//----- nvinfo : EIATTR_SPARSE_MMA_MASK
	.align		4
        /*0024*/ 	.byte	0x03, 0x50
        /*0026*/ 	.short	0x0000


	//----- nvinfo : EIATTR_TCGEN05_2CTA_USED
	.align		4
        /*0028*/ 	.byte	0x01, 0x52
	.zero		2


	//----- nvinfo : EIATTR_MAXREG_COUNT
	.align		4
        /*002c*/ 	.byte	0x03, 0x1b
        /*002e*/ 	.short	0x00ff


	//----- nvinfo : EIATTR_NUM_BARRIERS
	.align		4
        /*0030*/ 	.byte	0x02, 0x4c
        /*0032*/ 	.byte	0x07
	.zero		1


	//----- nvinfo : EIATTR_EXTERNS
	.align		4
        /*0034*/ 	.byte	0x04, 0x0f
        /*0036*/ 	.short	(.L_37 - .L_36)


	//   ....[0]....
	.align		4
.L_36:
        /*0038*/ 	.word	index@(__assertfail)


	//----- nvinfo : EIATTR_MERCURY_ISA_VERSION
	.align		4
.L_37:
        /*003c*/ 	.byte	0x03, 0x5f
        /*003e*/ 	.short	0x0101


	//----- nvinfo : EIATTR_INT_WARP_WIDE_INSTR_OFFSETS
	.align		4
        /*0040*/ 	.byte	0x04, 0x31
        /*0042*/ 	.short	(.L_39 - .L_38)


	//   ....[0]....
.L_38:
        /*0044*/ 	.word	0x00000f00


	//   ....[1]....
        /*0048*/ 	.word	0x00000fa0


	//   ....[2]....
        /*004c*/ 	.word	0x00004dc0


	//   ....[3]....
        /*0050*/ 	.word	0x00004de0


	//   ....[4]....
        /*0054*/ 	.word	0x00004e10


	//   ....[5]....
        /*0058*/ 	.word	0x00005950


	//   ....[6]....
        /*005c*/ 	.word	0x000059c0


	//   ....[7]....
        /*0060*/ 	.word	0x00005ab0


	//   ....[8]....
        /*0064*/ 	.word	0x00005b30


	//   ....[9]....
        /*0068*/ 	.word	0x00005c30


	//   ....[10]....
        /*006c*/ 	.word	0x00005cb0


	//   ....[11]....
        /*0070*/ 	.word	0x00005da0


	//   ....[12]....
        /*0074*/ 	.word	0x00005e50


	//----- nvinfo : EIATTR_COOP_GROUP_MASK_REGIDS
	.align		4
.L_39:
        /*0078*/ 	.byte	0x04, 0x29
        /*007a*/ 	.short	(.L_41 - .L_40)


	//   ....[0]....
.L_40:
        /*007c*/ 	.word	0xffffffff


	//   ....[1]....
        /*0080*/ 	.word	0xffffffff


	//   ....[2]....
        /*0084*/ 	.word	0xffffffff


	//   ....[3]....
        /*0088*/ 	.word	0xffffffff


	//   ....[4]....
        /*008c*/ 	.word	0xffffffff


	//   ....[5]....
        /*0090*/ 	.word	0xffffffff


	//   ....[6]....
        /*0094*/ 	.word	0xffffffff


	//   ....[7]....
        /*0098*/ 	.word	0xffffffff


	//   ....[8]....
        /*009c*/ 	.word	0xffffffff


	//   ....[9]....
        /*00a0*/ 	.word	0xffffffff


	//   ....[10]....
        /*00a4*/ 	.word	0xffffffff


	//   ....[11]....
        /*00a8*/ 	.word	0xffffffff


	//   ....[12]....
        /*00ac*/ 	.word	0xffffffff


	//   ....[13]....
        /*00b0*/ 	.word	0xffffffff


	//----- nvinfo : EIATTR_COOP_GROUP_INSTR_OFFSETS
	.align		4
.L_41:
        /*00b4*/ 	.byte	0x04, 0x28
        /*00b6*/ 	.short	(.L_43 - .L_42)


	//   ....[0]....
.L_42:
        /*00b8*/ 	.word	0x000000b0


	//   ....[1]....
        /*00bc*/ 	.word	0x00000580


	//   ....[2]....
        /*00c0*/ 	.word	0x000008b0


	//   ....[3]....
        /*00c4*/ 	.word	0x00000a40


	//   ....[4]....
        /*00c8*/ 	.word	0x00000b30


	//   ....[5]....
        /*00cc*/ 	.word	0x00000c90


	//   ....[6]....
        /*00d0*/ 	.word	0x00000de0


	//   ....[7]....
        /*00d4*/ 	.word	0x00001020


	//   ....[8]....
        /*00d8*/ 	.word	0x00002760


	//   ....[9]....
        /*00dc*/ 	.word	0x00003bb0


	//   ....[10]....
        /*00e0*/ 	.word	0x00004080


	//   ....[11]....
        /*00e4*/ 	.word	0x000040b0


	//   ....[12]....
        /*00e8*/ 	.word	0x00004cc0


	//   ....[13]....
        /*00ec*/ 	.word	0x00004ed0


	//----- nvinfo : EIATTR_VRC_CTA_INIT_COUNT
	.align		4
.L_43:
        /*00f0*/ 	.byte	0x02, 0x4a
        /*00f2*/ 	.byte	0x80
	.zero		1


	//----- nvinfo : EIATTR_SYSCALL_OFFSETS
	.align		4
        /*00f4*/ 	.byte	0x04, 0x46
        /*00f6*/ 	.short	(.L_45 - .L_44)


	//   ....[0]....
.L_44:
        /*00f8*/ 	.word	0x00006aa0


	//   ....[1]....
        /*00fc*/ 	.word	0x00006b90


	//   ....[2]....
        /*0100*/ 	.word	0x00007360


	//   ....[3]....
        /*0104*/ 	.word	0x00007fe0


	//   ....[4]....
        /*0108*/ 	.word	0x00008c40


	//   ....[5]....
        /*010c*/ 	.word	0x000098a0


	//----- nvinfo : EIATTR_MBARRIER_INSTR_OFFSETS
	.align		4
.L_45:
        /*0110*/ 	.byte	0x04, 0x39
        /*0112*/ 	.short	(.L_47 - .L_46)


	//   ....[0]....
.L_46:
        /*0114*/ 	.word	0x000006d0
        /*0118*/ 	.word	0x000000ff
        /*011c*/ 	.word	0x00000000
        /*0120*/ 	.short	0x0100
        /*0122*/ 	.byte	0x04
	.zero		1


	//   ....[1]....
        /*0124*/ 	.word	0x000006e0
        /*0128*/ 	.word	0x000000ff
        /*012c*/ 	.word	0x00000070
        /*0130*/ 	.short	0x0100
        /*0132*/ 	.byte	0x04
	.zero		1


	//   ....[2]....
        /*0134*/ 	.word	0x000006f0
        /*0138*/ 	.word	0x000000ff
        /*013c*/ 	.word	0x00000008
        /*0140*/ 	.short	0x0100
        /*0142*/ 	.byte	0x04
	.zero		1


	//   ....[3]....
        /*0144*/ 	.word	0x00000700
        /*0148*/ 	.word	0x000000ff
        /*014c*/ 	.word	0x00000078
        /*0150*/ 	.short	0x0100
        /*0152*/ 	.byte	0x04
	.zero		1


	//   ....[4]....
        /*0154*/ 	.word	0x00000710
        /*0158*/ 	.word	0x000000ff
        /*015c*/ 	.word	0x00000010
        /*0160*/ 	.short	0x0100
        /*0162*/ 	.byte	0x04
	.zero		1


	//   ....[5]....
        /*0164*/ 	.word	0x00000720
        /*0168*/ 	.word	0x000000ff
        /*016c*/ 	.word	0x00000080
        /*0170*/ 	.short	0x0100
        /*0172*/ 	.byte	0x04
	.zero		1


	//   ....[6]....
        /*0174*/ 	.word	0x00000730
        /*0178*/ 	.word	0x000000ff
        /*017c*/ 	.word	0x00000018
        /*0180*/ 	.short	0x0100
        /*0182*/ 	.byte	0x04
	.zero		1


	//   ....[7]....
        /*0184*/ 	.word	0x00000740
        /*0188*/ 	.word	0x000000ff
        /*018c*/ 	.word	0x00000088
        /*0190*/ 	.short	0x0100
        /*0192*/ 	.byte	0x04
	.zero		1


	//   ....[8]....
        /*0194*/ 	.word	0x00000750
        /*0198*/ 	.word	0x000000ff
        /*019c*/ 	.word	0x00000020
        /*01a0*/ 	.short	0x0100
        /*01a2*/ 	.byte	0x04
	.zero		1


	//   ....[9]....
        /*01a4*/ 	.word	0x00000760
        /*01a8*/ 	.word	0x000000ff
        /*01ac*/ 	.word	0x00000090
        /*01b0*/ 	.short	0x0100
        /*01b2*/ 	.byte	0x04
	.zero		1


	//   ....[10]....
        /*01b4*/ 	.word	0x00000770
        /*01b8*/ 	.word	0x000000ff
        /*01bc*/ 	.word	0x00000028
        /*01c0*/ 	.short	0x0100
        /*01c2*/ 	.byte	0x04
	.zero		1


	//   ....[11]....
        /*01c4*/ 	.word	0x00000780
        /*01c8*/ 	.word	0x000000ff
        /*01cc*/ 	.word	0x00000098
        /*01d0*/ 	.short	0x0100
        /*01d2*/ 	.byte	0x04
	.zero		1


	//   ....[12]....
        /*01d4*/ 	.word	0x00000790
        /*01d8*/ 	.word	0x000000ff
        /*01dc*/ 	.word	0x00000030
        /*01e0*/ 	.short	0x0100
        /*01e2*/ 	.byte	0x04
	.zero		1


	//   ....[13]....
        /*01e4*/ 	.word	0x000007a0
        /*01e8*/ 	.word	0x000000ff
        /*01ec*/ 	.word	0x000000a0
        /*01f0*/ 	.short	0x0100
        /*01f2*/ 	.byte	0x04
	.zero		1


	//   ....[14]....
        /*01f4*/ 	.word	0x000007b0
        /*01f8*/ 	.word	0x000000ff
        /*01fc*/ 	.word	0x00000038
        /*0200*/ 	.short	0x0100
        /*0202*/ 	.byte	0x04
	.zero		1


	//   ....[15]....
        /*0204*/ 	.word	0x000007c0
        /*0208*/ 	.word	0x000000ff
        /*020c*/ 	.word	0x000000a8
        /*0210*/ 	.short	0x0100
        /*0212*/ 	.byte	0x04
	.zero		1


	//   ....[16]....
        /*0214*/ 	.word	0x000007d0
        /*0218*/ 	.word	0x000000ff
        /*021c*/ 	.word	0x00000040
        /*0220*/ 	.short	0x0100
        /*0222*/ 	.byte	0x04
	.zero		1


	//   ....[17]....
        /*0224*/ 	.word	0x000007e0
        /*0228*/ 	.word	0x000000ff
        /*022c*/ 	.word	0x000000b0
        /*0230*/ 	.short	0x0100
        /*0232*/ 	.byte	0x04
	.zero		1


	//   ....[18]....
        /*0234*/ 	.word	0x000007f0
        /*0238*/ 	.word	0x000000ff
        /*023c*/ 	.word	0x00000048
        /*0240*/ 	.short	0x0100
        /*0242*/ 	.byte	0x04
	.zero		1


	//   ....[19]....
        /*0244*/ 	.word	0x00000800
        /*0248*/ 	.word	0x000000ff
        /*024c*/ 	.word	0x000000b8
        /*0250*/ 	.short	0x0100
        /*0252*/ 	.byte	0x04
	.zero		1


	//   ....[20]....
        /*0254*/ 	.word	0x00000810
        /*0258*/ 	.word	0x000000ff
        /*025c*/ 	.word	0x00000050
        /*0260*/ 	.short	0x0100
        /*0262*/ 	.byte	0x04
	.zero		1


	//   ....[21]....
        /*0264*/ 	.word	0x00000820
        /*0268*/ 	.word	0x000000ff
        /*026c*/ 	.word	0x000000c0
        /*0270*/ 	.short	0x0100
        /*0272*/ 	.byte	0x04
	.zero		1


	//   ....[22]....
        /*0274*/ 	.word	0x00000830
        /*0278*/ 	.word	0x000000ff
        /*027c*/ 	.word	0x00000058
        /*0280*/ 	.short	0x0100
        /*0282*/ 	.byte	0x04
	.zero		1


	//   ....[23]....
        /*0284*/ 	.word	0x00000840
        /*0288*/ 	.word	0x000000ff
        /*028c*/ 	.word	0x000000c8
        /*0290*/ 	.short	0x0100
        /*0292*/ 	.byte	0x04
	.zero		1


	//   ....[24]....
        /*0294*/ 	.word	0x00000850
        /*0298*/ 	.word	0x000000ff
        /*029c*/ 	.word	0x00000060
        /*02a0*/ 	.short	0x0100
        /*02a2*/ 	.byte	0x04
	.zero		1


	//   ....[25]....
        /*02a4*/ 	.word	0x00000860
        /*02a8*/ 	.word	0x000000ff
        /*02ac*/ 	.word	0x000000d0
        /*02b0*/ 	.short	0x0100
        /*02b2*/ 	.byte	0x04
	.zero		1


	//   ....[26]....
        /*02b4*/ 	.word	0x00000870
        /*02b8*/ 	.word	0x000000ff
        /*02bc*/ 	.word	0x00000068
        /*02c0*/ 	.short	0x0100
        /*02c2*/ 	.byte	0x04
	.zero		1


	//   ....[27]....
        /*02c4*/ 	.word	0x00000880
        /*02c8*/ 	.word	0x000000ff
        /*02cc*/ 	.word	0x000000d8
        /*02d0*/ 	.short	0x0100
        /*02d2*/ 	.byte	0x04
	.zero		1


	//   ....[28]....
        /*02d4*/ 	.word	0x000009b0
        /*02d8*/ 	.word	0x000000ff
        /*02dc*/ 	.word	0x000000e0
        /*02e0*/ 	.short	0x0100
        /*02e2*/ 	.byte	0x04
	.zero		1


	//   ....[29]....
        /*02e4*/ 	.word	0x000009c0
        /*02e8*/ 	.word	0x000000ff
        /*02ec*/ 	.word	0x00000100
        /*02f0*/ 	.short	0x0100
        /*02f2*/ 	.byte	0x04
	.zero		1


	//   ....[30]....
        /*02f4*/ 	.word	0x000009d0
        /*02f8*/ 	.word	0x000000ff
        /*02fc*/ 	.word	0x000000e8
        /*0300*/ 	.short	0x0100
        /*0302*/ 	.byte	0x04
	.zero		1


	//   ....[31]....
        /*0304*/ 	.word	0x000009e0
        /*0308*/ 	.word	0x000000ff
        /*030c*/ 	.word	0x00000108
        /*0310*/ 	.short	0x0100
        /*0312*/ 	.byte	0x04
	.zero		1


	//   ....[32]....
        /*0314*/ 	.word	0x000009f0
        /*0318*/ 	.word	0x000000ff
        /*031c*/ 	.word	0x000000f0
        /*0320*/ 	.short	0x0100
        /*0322*/ 	.byte	0x04
	.zero		1


	//   ....[33]....
        /*0324*/ 	.word	0x00000a00
        /*0328*/ 	.word	0x000000ff
        /*032c*/ 	.word	0x00000110
        /*0330*/ 	.short	0x0100
        /*0332*/ 	.byte	0x04
	.zero		1


	//   ....[34]....
        /*0334*/ 	.word	0x00000a10
        /*0338*/ 	.word	0x000000ff
        /*033c*/ 	.word	0x000000f8
        /*0340*/ 	.short	0x0100
        /*0342*/ 	.byte	0x04
	.zero		1


	//   ....[35]....
        /*0344*/ 	.word	0x00000a20
        /*0348*/ 	.word	0x000000ff
        /*034c*/ 	.word	0x00000118
        /*0350*/ 	.short	0x0100
        /*0352*/ 	.byte	0x04
	.zero		1


	//   ....[36]....
        /*0354*/ 	.word	0x00000b00
        /*0358*/ 	.word	0x000000ff
        /*035c*/ 	.word	0x00000120
        /*0360*/ 	.short	0x0100
        /*0362*/ 	.byte	0x06
	.zero		1


	//   ....[37]....
        /*0364*/ 	.word	0x00000b10
        /*0368*/ 	.word	0x000000ff
        /*036c*/ 	.word	0x00000128
        /*0370*/ 	.short	0x0100
        /*0372*/ 	.byte	0x06
	.zero		1


	//   ....[38]....
        /*0374*/ 	.word	0x00000c40
        /*0378*/ 	.word	0x000000ff
        /*037c*/ 	.word	0x00000130
        /*0380*/ 	.short	0x0100
        /*0382*/ 	.byte	0x06
	.zero		1


	//   ....[39]....
        /*0384*/ 	.word	0x00000c50
        /*0388*/ 	.word	0x000000ff
        /*038c*/ 	.word	0x00000140
        /*0390*/ 	.short	0x0100
        /*0392*/ 	.byte	0x06
	.zero		1


	//   ....[40]....
        /*0394*/ 	.word	0x00000c60
        /*0398*/ 	.word	0x000000ff
        /*039c*/ 	.word	0x00000138
        /*03a0*/ 	.short	0x0100
        /*03a2*/ 	.byte	0x06
	.zero		1


	//   ....[41]....
        /*03a4*/ 	.word	0x00000c70
        /*03a8*/ 	.word	0x000000ff
        /*03ac*/ 	.word	0x00000148
        /*03b0*/ 	.short	0x0100
        /*03b2*/ 	.byte	0x06
	.zero		1


	//   ....[42]....
        /*03b4*/ 	.word	0x00000d90
        /*03b8*/ 	.word	0x000000ff
        /*03bc*/ 	.word	0x00000150
        /*03c0*/ 	.short	0x0100
        /*03c2*/ 	.byte	0x04
	.zero		1


	//   ....[43]....
        /*03c4*/ 	.word	0x00000da0
        /*03c8*/ 	.word	0x000000ff
        /*03cc*/ 	.word	0x00000160
        /*03d0*/ 	.short	0x0100
        /*03d2*/ 	.byte	0x04
	.zero		1


	//   ....[44]....
        /*03d4*/ 	.word	0x00000db0
        /*03d8*/ 	.word	0x000000ff
        /*03dc*/ 	.word	0x00000158
        /*03e0*/ 	.short	0x0100
        /*03e2*/ 	.byte	0x04
	.zero		1


	//   ....[45]....
        /*03e4*/ 	.word	0x00000dc0
        /*03e8*/ 	.word	0x000000ff
        /*03ec*/ 	.word	0x00000168
        /*03f0*/ 	.short	0x0100
        /*03f2*/ 	.byte	0x04
	.zero		1


	//   ....[46]....
        /*03f4*/ 	.word	0x00000eb0
        /*03f8*/ 	.word	0x000000ff
        /*03fc*/ 	.word	0x00000170
        /*0400*/ 	.short	0x0100
        /*0402*/ 	.byte	0x04
	.zero		1


	//   ....[47]....
        /*0404*/ 	.word	0x00000ec0
        /*0408*/ 	.word	0x000000ff
        /*040c*/ 	.word	0x00000180
        /*0410*/ 	.short	0x0100
        /*0412*/ 	.byte	0x04
	.zero		1


	//   ....[48]....
        /*0414*/ 	.word	0x00000ed0
        /*0418*/ 	.word	0x000000ff
        /*041c*/ 	.word	0x00000178
        /*0420*/ 	.short	0x0100
        /*0422*/ 	.byte	0x04
	.zero		1


	//   ....[49]....
        /*0424*/ 	.word	0x00000ee0
        /*0428*/ 	.word	0x000000ff
        /*042c*/ 	.word	0x00000188
        /*0430*/ 	.short	0x0100
        /*0432*/ 	.byte	0x04
	.zero		1


	//   ....[50]....
        /*0434*/ 	.word	0x00000fe0
        /*0438*/ 	.word	0x000000ff
        /*043c*/ 	.word	0x00000190
        /*0440*/ 	.short	0x0100
        /*0442*/ 	.byte	0x06
	.zero		1


	//   ....[51]....
        /*0444*/ 	.word	0x00001c70
        /*0448*/ 	.word	0x00000003
        /*044c*/ 	.word	0x00000180
        /*0450*/ 	.short	0x010a
        /*0452*/ 	.byte	0xff
	.zero		1


	//   ....[52]....
        /*0454*/ 	.word	0x00001ca0
        /*0458*/ 	.word	0x00000003
        /*045c*/ 	.word	0x00000170
        /*0460*/ 	.short	0x0101
        /*0462*/ 	.byte	0xff
	.zero		1


	//   ....[53]....
        /*0464*/ 	.word	0x00001d70
        /*0468*/ 	.word	0x000000ff
        /*046c*/ 	.word	0x00000070
        /*0470*/ 	.short	0x010a
        /*0472*/ 	.byte	0x04
	.zero		1


	//   ....[54]....
        /*0474*/ 	.word	0x00001e70
        /*0478*/ 	.word	0x000000ff
        /*047c*/ 	.word	0x00000070
        /*0480*/ 	.short	0x010a
        /*0482*/ 	.byte	0x06
	.zero		1


	//   ....[55]....
        /*0484*/ 	.word	0x00001fe0
        /*0488*/ 	.word	0x000000ff
        /*048c*/ 	.word	0x00000070
        /*0490*/ 	.short	0x010a
        /*0492*/ 	.byte	0x07
	.zero		1


	//   ....[56]....
        /*0494*/ 	.word	0x000022a0
        /*0498*/ 	.word	0x000000ff
        /*049c*/ 	.word	0x00000128
        /*04a0*/ 	.short	0x0101
        /*04a2*/ 	.byte	0x05
	.zero		1


	//   ....[57]....
        /*04a4*/ 	.word	0x000022c0
        /*04a8*/ 	.word	0x000000ff
        /*04ac*/ 	.word	0x00000070
        /*04b0*/ 	.short	0x010a
        /*04b2*/ 	.byte	0x04
	.zero		1


	//   ....[58]....
        /*04b4*/ 	.word	0x00002340
        /*04b8*/ 	.word	0x000000ff
        /*04bc*/ 	.word	0x00000070
        /*04c0*/ 	.short	0x010a
        /*04c2*/ 	.byte	0x07
	.zero		1


	//   ....[59]....
        /*04c4*/ 	.word	0x00002480
        /*04c8*/ 	.word	0x000000ff
        /*04cc*/ 	.word	0x00000070
        /*04d0*/ 	.short	0x010a
        /*04d2*/ 	.byte	0x06
	.zero		1


	//   ....[60]....
        /*04d4*/ 	.word	0x00002790
        /*04d8*/ 	.word	0x00000003
        /*04dc*/ 	.word	0x00000130
        /*04e0*/ 	.short	0x010a
        /*04e2*/ 	.byte	0xff
	.zero		1


	//   ....[61]....
        /*04e4*/ 	.word	0x000028e0
        /*04e8*/ 	.word	0x00000000
        /*04ec*/ 	.word	0x00000000
        /*04f0*/ 	.short	0x0101
        /*04f2*/ 	.byte	0xff
	.zero		1


	//   ....[62]....
        /*04f4*/ 	.word	0x00002e90
        /*04f8*/ 	.word	0x000000ff
        /*04fc*/ 	.word	0x00000000
        /*0500*/ 	.short	0x010a
        /*0502*/ 	.byte	0x04
	.zero		1


	//   ....[63]....
        /*0504*/ 	.word	0x00002f20
        /*0508*/ 	.word	0x000000ff
        /*050c*/ 	.word	0x00000000
        /*0510*/ 	.short	0x010a
        /*0512*/ 	.byte	0x05
	.zero		1


	//   ....[64]....
        /*0514*/ 	.word	0x00002fb0
        /*0518*/ 	.word	0x000000ff
        /*051c*/ 	.word	0x00000000
        /*0520*/ 	.short	0x010a
        /*0522*/ 	.byte	0x05
	.zero		1


	//   ....[65]....
        /*0524*/ 	.word	0x00003040
        /*0528*/ 	.word	0x000000ff
        /*052c*/ 	.word	0x00000000
        /*0530*/ 	.short	0x010a
        /*0532*/ 	.byte	0x05
	.zero		1


	//   ....[66]....
        /*0534*/ 	.word	0x000030d0
        /*0538*/ 	.word	0x000000ff
        /*053c*/ 	.word	0x00000000
        /*0540*/ 	.short	0x010a
        /*0542*/ 	.byte	0x05
	.zero		1


	//   ....[67]....
        /*0544*/ 	.word	0x00003160
        /*0548*/ 	.word	0x000000ff
        /*054c*/ 	.word	0x00000000
        /*0550*/ 	.short	0x010a
        /*0552*/ 	.byte	0x05
	.zero		1


	//   ....[68]....
        /*0554*/ 	.word	0x000031f0
        /*0558*/ 	.word	0x000000ff
        /*055c*/ 	.word	0x00000000
        /*0560*/ 	.short	0x010a
        /*0562*/ 	.byte	0x05
	.zero		1


	//   ....[69]....
        /*0564*/ 	.word	0x00003280
        /*0568*/ 	.word	0x000000ff
        /*056c*/ 	.word	0x00000000
        /*0570*/ 	.short	0x010a
        /*0572*/ 	.byte	0x05
	.zero		1


	//   ....[70]....
        /*0574*/ 	.word	0x00003310
        /*0578*/ 	.word	0x000000ff
        /*057c*/ 	.word	0x00000000
        /*0580*/ 	.short	0x010a
        /*0582*/ 	.byte	0x05
	.zero		1


	//   ....[71]....
        /*0584*/ 	.word	0x000033a0
        /*0588*/ 	.word	0x000000ff
        /*058c*/ 	.word	0x00000000
        /*0590*/ 	.short	0x010a
        /*0592*/ 	.byte	0x05
	.zero		1


	//   ....[72]....
        /*0594*/ 	.word	0x00003430
        /*0598*/ 	.word	0x000000ff
        /*059c*/ 	.word	0x00000000
        /*05a0*/ 	.short	0x010a
        /*05a2*/ 	.byte	0x05
	.zero		1


	//   ....[73]....
        /*05a4*/ 	.word	0x000034c0
        /*05a8*/ 	.word	0x000000ff
        /*05ac*/ 	.word	0x00000000
        /*05b0*/ 	.short	0x010a
        /*05b2*/ 	.byte	0x05
	.zero		1


	//   ....[74]....
        /*05b4*/ 	.word	0x00003550
        /*05b8*/ 	.word	0x000000ff
        /*05bc*/ 	.word	0x00000000
        /*05c0*/ 	.short	0x010a
        /*05c2*/ 	.byte	0x05
	.zero		1


	//   ....[75]....
        /*05c4*/ 	.word	0x000035f0
        /*05c8*/ 	.word	0x00000000
        /*05cc*/ 	.word	0x00000000
        /*05d0*/ 	.short	0x010a
        /*05d2*/ 	.byte	0xff
	.zero		1


	//   ....[76]....
        /*05d4*/ 	.word	0x00003710
        /*05d8*/ 	.word	0x00000002
        /*05dc*/ 	.word	0x00000170
        /*05e0*/ 	.short	0x010a
        /*05e2*/ 	.byte	0xff
	.zero		1


	//   ....[77]....
        /*05e4*/ 	.word	0x00003770
        /*05e8*/ 	.word	0x00000004
        /*05ec*/ 	.word	0x00000000
        /*05f0*/ 	.short	0x0101
        /*05f2*/ 	.byte	0xff
	.zero		1


	//   ....[78]....
        /*05f4*/ 	.word	0x00003790
        /*05f8*/ 	.word	0x000000ff
        /*05fc*/ 	.word	0x00000140
        /*0600*/ 	.short	0x010a
        /*0602*/ 	.byte	0x04
	.zero		1


	//   ....[79]....
        /*0604*/ 	.word	0x000038b0
        /*0608*/ 	.word	0x00000002
        /*060c*/ 	.word	0x00000130
        /*0610*/ 	.short	0x010a
        /*0612*/ 	.byte	0xff
	.zero		1


	//   ....[80]....
        /*0614*/ 	.word	0x000039c0
        /*0618*/ 	.word	0x00000002
        /*061c*/ 	.word	0x00000000
        /*0620*/ 	.short	0x0101
        /*0622*/ 	.byte	0xff
	.zero		1


	//   ....[81]....
        /*0624*/ 	.word	0x00003a50
        /*0628*/ 	.word	0x000000ff
        /*062c*/ 	.word	0x00000140
        /*0630*/ 	.short	0x0106
        /*0632*/ 	.byte	0x04
	.zero		1


	//   ....[82]....
        /*0634*/ 	.word	0x00003a70
        /*0638*/ 	.word	0x000000ff
        /*063c*/ 	.word	0x00000140
        /*0640*/ 	.short	0x010a
        /*0642*/ 	.byte	0x04
	.zero		1


	//   ....[83]....
        /*0644*/ 	.word	0x00003b00
        /*0648*/ 	.word	0x000000ff
        /*064c*/ 	.word	0x00000140
        /*0650*/ 	.short	0x0106
        /*0652*/ 	.byte	0x07
	.zero		1


	//   ....[84]....
        /*0654*/ 	.word	0x00003b40
        /*0658*/ 	.word	0x00000000
        /*065c*/ 	.word	0x00000140
        /*0660*/ 	.short	0x010a
        /*0662*/ 	.byte	0xff
	.zero		1


	//   ....[85]....
        /*0664*/ 	.word	0x00003d80
        /*0668*/ 	.word	0x000000ff
        /*066c*/ 	.word	0x00000008
        /*0670*/ 	.short	0x010a
        /*0672*/ 	.byte	0x05
	.zero		1


	//   ....[86]....
        /*0674*/ 	.word	0x00003da0
        /*0678*/ 	.word	0x000000ff
        /*067c*/ 	.word	0x00000008
        /*0680*/ 	.short	0x010a
        /*0682*/ 	.byte	0x05
	.zero		1


	//   ....[87]....
        /*0684*/ 	.word	0x00003f30
        /*0688*/ 	.word	0x000000ff
        /*068c*/ 	.word	0x00000008
        /*0690*/ 	.short	0x010a
        /*0692*/ 	.byte	0x05
	.zero		1


	//   ....[88]....
        /*0694*/ 	.word	0x00003f50
        /*0698*/ 	.word	0x000000ff
        /*069c*/ 	.word	0x00000008
        /*06a0*/ 	.short	0x010a
        /*06a2*/ 	.byte	0x05
	.zero		1


	//   ....[89]....
        /*06a4*/ 	.word	0x00004010
        /*06a8*/ 	.word	0x000000ff
        /*06ac*/ 	.word	0x00000000
        /*06b0*/ 	.short	0x0101
        /*06b2*/ 	.byte	0x04
	.zero		1


	//   ....[90]....
        /*06b4*/ 	.word	0x00004490
        /*06b8*/ 	.word	0x00000000
        /*06bc*/ 	.word	0x00000130
        /*06c0*/ 	.short	0x010a
        /*06c2*/ 	.byte	0xff
	.zero		1


	//   ....[91]....
        /*06c4*/ 	.word	0x00004550
        /*06c8*/ 	.word	0x00000000
        /*06cc*/ 	.word	0x00000000
        /*06d0*/ 	.short	0x0101
        /*06d2*/ 	.byte	0xff
	.zero		1


	//   ....[92]....
        /*06d4*/ 	.word	0x00004610
        /*06d8*/ 	.word	0x000000ff
        /*06dc*/ 	.word	0x00000000
        /*06e0*/ 	.short	0x010a
        /*06e2*/ 	.byte	0x04
	.zero		1


	//   ....[93]....
        /*06e4*/ 	.word	0x00004620
        /*06e8*/ 	.word	0x000000ff
        /*06ec*/ 	.word	0x00000160
        /*06f0*/ 	.short	0x010a
        /*06f2*/ 	.byte	0x28
	.zero		1


	//   ....[94]....
        /*06f4*/ 	.word	0x000046d0
        /*06f8*/ 	.word	0x000000ff
        /*06fc*/ 	.word	0x00000000
        /*0700*/ 	.short	0x010a
        /*0702*/ 	.byte	0x07
	.zero		1


	//   ....[95]....
        /*0704*/ 	.word	0x00004800
        /*0708*/ 	.word	0x000000ff
        /*070c*/ 	.word	0x00000000
        /*0710*/ 	.short	0x010a
        /*0712*/ 	.byte	0x04
	.zero		1


	//   ....[96]....
        /*0714*/ 	.word	0x00004ad0
        /*0718*/ 	.word	0x000000ff
        /*071c*/ 	.word	0x00000000
        /*0720*/ 	.short	0x010a
        /*0722*/ 	.byte	0x04
	.zero		1


	//   ....[97]....
        /*0724*/ 	.word	0x00004b70
        /*0728*/ 	.word	0x00000000
        /*072c*/ 	.word	0x00000000
        /*0730*/ 	.short	0x010a
        /*0732*/ 	.byte	0xff
	.zero		1


	//   ....[98]....
        /*0734*/ 	.word	0x00004bb0
        /*0738*/ 	.word	0x00000000
        /*073c*/ 	.word	0x00000000
        /*0740*/ 	.short	0x010a
        /*0742*/ 	.byte	0xff
	.zero		1


	//   ....[99]....
        /*0744*/ 	.word	0x00004c20
        /*0748*/ 	.word	0x000000ff
        /*074c*/ 	.word	0x00000000
        /*0750*/ 	.short	0x0101
        /*0752*/ 	.byte	0x04
	.zero		1


	//   ....[100]....
        /*0754*/ 	.word	0x00004c60
        /*0758*/ 	.word	0x000000ff
        /*075c*/ 	.word	0x00000190
        /*0760*/ 	.short	0x010a
        /*0762*/ 	.byte	0x16
	.zero		1


	//   ....[101]....
        /*0764*/ 	.word	0x00004cb0
        /*0768*/ 	.word	0x000000ff
        /*076c*/ 	.word	0x00000000
        /*0770*/ 	.short	0x0101
        /*0772*/ 	.byte	0x04
	.zero		1


	//   ....[102]....
        /*0774*/ 	.word	0x00005150
        /*0778*/ 	.word	0x0000000c
        /*077c*/ 	.word	0x00000130
        /*0780*/ 	.short	0x010a
        /*0782*/ 	.byte	0xff
	.zero		1


	//   ....[103]....
        /*0784*/ 	.word	0x000052c0
        /*0788*/ 	.word	0x00000000
        /*078c*/ 	.word	0x00000000
        /*0790*/ 	.short	0x0101
        /*0792*/ 	.byte	0xff
	.zero		1


	//   ....[104]....
        /*0794*/ 	.word	0x00005750
        /*0798*/ 	.word	0x000000ff
        /*079c*/ 	.word	0x00000128
        /*07a0*/ 	.short	0x010a
        /*07a2*/ 	.byte	0x15
	.zero		1


	//   ....[105]....
        /*07a4*/ 	.word	0x000058d0
        /*07a8*/ 	.word	0x000000ff
        /*07ac*/ 	.word	0x00000100
        /*07b0*/ 	.short	0x010a
        /*07b2*/ 	.byte	0x15
	.zero		1


	//   ....[106]....
        /*07b4*/ 	.word	0x00005a60
        /*07b8*/ 	.word	0x000000ff
        /*07bc*/ 	.word	0x000000e0
        /*07c0*/ 	.short	0x010b
        /*07c2*/ 	.byte	0x15
	.zero		1


	//   ....[107]....
        /*07c4*/ 	.word	0x00005a70
        /*07c8*/ 	.word	0x000000ff
        /*07cc*/ 	.word	0x00000000
        /*07d0*/ 	.short	0x0101
        /*07d2*/ 	.byte	0x06
	.zero		1


	//   ....[108]....
        /*07d4*/ 	.word	0x00005a80
        /*07d8*/ 	.word	0x000000ff
        /*07dc*/ 	.word	0x00000108
        /*07e0*/ 	.short	0x010a
        /*07e2*/ 	.byte	0x15
	.zero		1


	//   ....[109]....
        /*07e4*/ 	.word	0x00005be0
        /*07e8*/ 	.word	0x000000ff
        /*07ec*/ 	.word	0x000000e8
        /*07f0*/ 	.short	0x010b
        /*07f2*/ 	.byte	0x15
	.zero		1


	//   ....[110]....
        /*07f4*/ 	.word	0x00005bf0
        /*07f8*/ 	.word	0x000000ff
        /*07fc*/ 	.word	0x00000000
        /*0800*/ 	.short	0x0101
        /*0802*/ 	.byte	0x06
	.zero		1


	//   ....[111]....
        /*0804*/ 	.word	0x00005c00
        /*0808*/ 	.word	0x000000ff
        /*080c*/ 	.word	0x00000110
        /*0810*/ 	.short	0x010a
        /*0812*/ 	.byte	0x15
	.zero		1


	//   ....[112]....
        /*0814*/ 	.word	0x00005d50
        /*0818*/ 	.word	0x000000ff
        /*081c*/ 	.word	0x000000f0
        /*0820*/ 	.short	0x010b
        /*0822*/ 	.byte	0x15
	.zero		1


	//   ....[113]....
        /*0824*/ 	.word	0x00005d60
        /*0828*/ 	.word	0x000000ff
        /*082c*/ 	.word	0x00000000
        /*0830*/ 	.short	0x0101
        /*0832*/ 	.byte	0x06
	.zero		1


	//   ....[114]....
        /*0834*/ 	.word	0x00005d70
        /*0838*/ 	.word	0x000000ff
        /*083c*/ 	.word	0x00000118
        /*0840*/ 	.short	0x010a
        /*0842*/ 	.byte	0x15
	.zero		1


	//   ....[115]....
        /*0844*/ 	.word	0x00005f50
        /*0848*/ 	.word	0x000000ff
        /*084c*/ 	.word	0x000000f8
        /*0850*/ 	.short	0x010b
        /*0852*/ 	.byte	0x15
	.zero		1


	//   ....[116]....
        /*0854*/ 	.word	0x00005f60
        /*0858*/ 	.word	0x000000ff
        /*085c*/ 	.word	0x00000000
        /*0860*/ 	.short	0x0101
        /*0862*/ 	.byte	0x2e
	.zero		1


	//   ....[117]....
        /*0864*/ 	.word	0x00005fa0
        /*0868*/ 	.word	0x000000ff
        /*086c*/ 	.word	0x00000100
        /*0870*/ 	.short	0x010a
        /*0872*/ 	.byte	0x15
	.zero		1


	//   ....[118]....
        /*0874*/ 	.word	0x00005fc0
        /*0878*/ 	.word	0x000000ff
        /*087c*/ 	.word	0x00000108
        /*0880*/ 	.short	0x010a
        /*0882*/ 	.byte	0x15
	.zero		1


	//   ....[119]....
        /*0884*/ 	.word	0x00005fe0
        /*0888*/ 	.word	0x000000ff
        /*088c*/ 	.word	0x00000110
        /*0890*/ 	.short	0x010a
        /*0892*/ 	.byte	0x15
	.zero		1


	//   ....[120]....
        /*0894*/ 	.word	0x00006020
        /*0898*/ 	.word	0x00000000
        /*089c*/ 	.word	0x00000118
        /*08a0*/ 	.short	0x010a
        /*08a2*/ 	.byte	0xff
	.zero		1


	//   ....[121]....
        /*08a4*/ 	.word	0x00006330
        /*08a8*/ 	.word	0x00000003
        /*08ac*/ 	.word	0x00000130
        /*08b0*/ 	.short	0x010a
        /*08b2*/ 	.byte	0xff
	.zero		1


	//   ....[122]....
        /*08b4*/ 	.word	0x000064b0
        /*08b8*/ 	.word	0x00000000
        /*08bc*/ 	.word	0x00000000
        /*08c0*/ 	.short	0x0101
        /*08c2*/ 	.byte	0xff
	.zero		1


	//   ....[123]....
        /*08c4*/ 	.word	0x00007020
        /*08c8*/ 	.word	0x000000ff
        /*08cc*/ 	.word	0x000000e0
        /*08d0*/ 	.short	0x010a
        /*08d2*/ 	.byte	0x2b
	.zero		1


	//   ....[124]....
        /*08d4*/ 	.word	0x00007060
        /*08d8*/ 	.word	0x00000063
        /*08dc*/ 	.word	0x00000150
        /*08e0*/ 	.short	0x010a
        /*08e2*/ 	.byte	0xff
	.zero		1


	//   ....[125]....
        /*08e4*/ 	.word	0x00007150
        /*08e8*/ 	.word	0x000000ff
        /*08ec*/ 	.word	0x000000e0
        /*08f0*/ 	.short	0x010a
        /*08f2*/ 	.byte	0x2b
	.zero		1


	//   ....[126]....
        /*08f4*/ 	.word	0x00007240
        /*08f8*/ 	.word	0x00000063
        /*08fc*/ 	.word	0x00000150
        /*0900*/ 	.short	0x010a
        /*0902*/ 	.byte	0xff
	.zero		1


	//   ....[127]....
        /*0904*/ 	.word	0x00007d10
        /*0908*/ 	.word	0x00000000
        /*090c*/ 	.word	0x00000000
        /*0910*/ 	.short	0x0101
        /*0912*/ 	.byte	0xff
	.zero		1


	//   ....[128]....
        /*0914*/ 	.word	0x00007d20
        /*0918*/ 	.word	0x00000003
        /*091c*/ 	.word	0x000000e0
        /*0920*/ 	.short	0x010a
        /*0922*/ 	.byte	0xff
	.zero		1


	//   ....[129]....
        /*0924*/ 	.word	0x00007e00
        /*0928*/ 	.word	0x00000003
        /*092c*/ 	.word	0x000000e0
        /*0930*/ 	.short	0x010a
        /*0932*/ 	.byte	0xff
	.zero		1


	//   ....[130]....
        /*0934*/ 	.word	0x00008970
        /*0938*/ 	.word	0x0000003d
        /*093c*/ 	.word	0x00000000
        /*0940*/ 	.short	0x0101
        /*0942*/ 	.byte	0xff
	.zero		1


	//   ....[131]....
        /*0944*/ 	.word	0x00008990
        /*0948*/ 	.word	0x0000003e
        /*094c*/ 	.word	0x000000e0
        /*0950*/ 	.short	0x010a
        /*0952*/ 	.byte	0xff
	.zero		1


	//   ....[132]....
        /*0954*/ 	.word	0x00008a60
        /*0958*/ 	.word	0x0000003e
        /*095c*/ 	.word	0x000000e0
        /*0960*/ 	.short	0x010a
        /*0962*/ 	.byte	0xff
	.zero		1


	//   ....[133]....
        /*0964*/ 	.word	0x000095d0
        /*0968*/ 	.word	0x0000003d
        /*096c*/ 	.word	0x00000000
        /*0970*/ 	.short	0x0101
        /*0972*/ 	.byte	0xff
	.zero		1


	//   ....[134]....
        /*0974*/ 	.word	0x000095f0
        /*0978*/ 	.word	0x0000003e
        /*097c*/ 	.word	0x000000e0
        /*0980*/ 	.short	0x010a
        /*0982*/ 	.byte	0xff
	.zero		1


	//   ....[135]....
        /*0984*/ 	.word	0x000096c0
        /*0988*/ 	.word	0x0000003e
        /*098c*/ 	.word	0x000000e0
        /*0990*/ 	.short	0x010a
        /*0992*/ 	.byte	0xff
	.zero		1


	//   ....[136]....
        /*0994*/ 	.word	0x00009ab0
        /*0998*/ 	.word	0x00000063
        /*099c*/ 	.word	0x00000000
        /*09a0*/ 	.short	0x0101
        /*09a2*/ 	.byte	0xff
	.zero		1


	//   ....[137]....
        /*09a4*/ 	.word	0x0000a280
        /*09a8*/ 	.word	0x00000002
        /*09ac*/ 	.word	0x00000000
        /*09b0*/ 	.short	0x0101
        /*09b2*/ 	.byte	0xff
	.zero		1


	//   ....[138]....
        /*09b4*/ 	.word	0x0000a510
        /*09b8*/ 	.word	0x000000ff
        /*09bc*/ 	.word	0x00000000
        /*09c0*/ 	.short	0x0101
        /*09c2*/ 	.byte	0x04
	.zero		1


	//   ....[139]....
        /*09c4*/ 	.word	0x0000a530
        /*09c8*/ 	.word	0x00000003
        /*09cc*/ 	.word	0x00000180
        /*09d0*/ 	.short	0x010a
        /*09d2*/ 	.byte	0xff
	.zero		1


	//   ....[140]....
        /*09d4*/ 	.word	0x0000a590
        /*09d8*/ 	.word	0x00000000
        /*09dc*/ 	.word	0x00000070
        /*09e0*/ 	.short	0x010a
        /*09e2*/ 	.byte	0xff
	.zero		1


	//   ....[141]....
        /*09e4*/ 	.word	0x0000a5f0
        /*09e8*/ 	.word	0x00000000
        /*09ec*/ 	.word	0x00000070
        /*09f0*/ 	.short	0x010a
        /*09f2*/ 	.byte	0xff
	.zero		1


	//   ....[142]....
        /*09f4*/ 	.word	0x0000a640
        /*09f8*/ 	.word	0x00000003
        /*09fc*/ 	.word	0x00000130
        /*0a00*/ 	.short	0x010a
        /*0a02*/ 	.byte	0xff
	.zero		1


	//   ....[143]....
        /*0a04*/ 	.word	0x0000a6a0
        /*0a08*/ 	.word	0x00000000
        /*0a0c*/ 	.word	0x00000000
        /*0a10*/ 	.short	0x010a
        /*0a12*/ 	.byte	0xff
	.zero		1


	//   ....[144]....
        /*0a14*/ 	.word	0x0000a700
        /*0a18*/ 	.word	0x00000000
        /*0a1c*/ 	.word	0x00000000
        /*0a20*/ 	.short	0x010a
        /*0a22*/ 	.byte	0xff
	.zero		1


	//   ....[145]....
        /*0a24*/ 	.word	0x0000a760
        /*0a28*/ 	.word	0x00000000
        /*0a2c*/ 	.word	0x00000000
        /*0a30*/ 	.short	0x010a
        /*0a32*/ 	.byte	0xff
	.zero		1


	//   ....[146]....
        /*0a34*/ 	.word	0x0000a7c0
        /*0a38*/ 	.word	0x00000000
        /*0a3c*/ 	.word	0x00000000
        /*0a40*/ 	.short	0x010a
        /*0a42*/ 	.byte	0xff
	.zero		1


	//   ....[147]....
        /*0a44*/ 	.word	0x0000a820
        /*0a48*/ 	.word	0x00000000
        /*0a4c*/ 	.word	0x00000000
        /*0a50*/ 	.short	0x010a
        /*0a52*/ 	.byte	0xff
	.zero		1


	//   ....[148]....
        /*0a54*/ 	.word	0x0000a880
        /*0a58*/ 	.word	0x00000000
        /*0a5c*/ 	.word	0x00000000
        /*0a60*/ 	.short	0x010a
        /*0a62*/ 	.byte	0xff
	.zero		1


	//   ....[149]....
        /*0a64*/ 	.word	0x0000a8e0
        /*0a68*/ 	.word	0x00000000
        /*0a6c*/ 	.word	0x00000000
        /*0a70*/ 	.short	0x010a
        /*0a72*/ 	.byte	0xff
	.zero		1


	//   ....[150]....
        /*0a74*/ 	.word	0x0000a940
        /*0a78*/ 	.word	0x00000000
        /*0a7c*/ 	.word	0x00000000
        /*0a80*/ 	.short	0x010a
        /*0a82*/ 	.byte	0xff
	.zero		1


	//   ....[151]....
        /*0a84*/ 	.word	0x0000a9a0
        /*0a88*/ 	.word	0x00000000
        /*0a8c*/ 	.word	0x00000000
        /*0a90*/ 	.short	0x010a
        /*0a92*/ 	.byte	0xff
	.zero		1


	//   ....[152]....
        /*0a94*/ 	.word	0x0000aa00
        /*0a98*/ 	.word	0x00000000
        /*0a9c*/ 	.word	0x00000000
        /*0aa0*/ 	.short	0x010a
        /*0aa2*/ 	.byte	0xff
	.zero		1


	//   ....[153]....
        /*0aa4*/ 	.word	0x0000aa60
        /*0aa8*/ 	.word	0x00000000
        /*0aac*/ 	.word	0x00000000
        /*0ab0*/ 	.short	0x010a
        /*0ab2*/ 	.byte	0xff
	.zero		1


	//   ....[154]....
        /*0ab4*/ 	.word	0x0000aac0
        /*0ab8*/ 	.word	0x00000000
        /*0abc*/ 	.word	0x00000000
        /*0ac0*/ 	.short	0x010a
        /*0ac2*/ 	.byte	0xff
	.zero		1


	//   ....[155]....
        /*0ac4*/ 	.word	0x0000ab20
        /*0ac8*/ 	.word	0x00000000
        /*0acc*/ 	.word	0x00000000
        /*0ad0*/ 	.short	0x010a
        /*0ad2*/ 	.byte	0xff
	.zero		1


	//   ....[156]....
        /*0ad4*/ 	.word	0x0000ab70
        /*0ad8*/ 	.word	0x00000002
        /*0adc*/ 	.word	0x00000170
        /*0ae0*/ 	.short	0x010a
        /*0ae2*/ 	.byte	0xff
	.zero		1


	//   ....[157]....
        /*0ae4*/ 	.word	0x0000abd0
        /*0ae8*/ 	.word	0x00000002
        /*0aec*/ 	.word	0x00000140
        /*0af0*/ 	.short	0x010a
        /*0af2*/ 	.byte	0xff
	.zero		1


	//   ....[158]....
        /*0af4*/ 	.word	0x0000ac20
        /*0af8*/ 	.word	0x00000002
        /*0afc*/ 	.word	0x00000130
        /*0b00*/ 	.short	0x010a
        /*0b02*/ 	.byte	0xff
	.zero		1


	//   ....[159]....
        /*0b04*/ 	.word	0x0000ac80
        /*0b08*/ 	.word	0x00000000
        /*0b0c*/ 	.word	0x00000140
        /*0b10*/ 	.short	0x010a
        /*0b12*/ 	.byte	0xff
	.zero		1


	//   ....[160]....
        /*0b14*/ 	.word	0x0000ace0
        /*0b18*/ 	.word	0x00000000
        /*0b1c*/ 	.word	0x00000008
        /*0b20*/ 	.short	0x010a
        /*0b22*/ 	.byte	0xff
	.zero		1


	//   ....[161]....
        /*0b24*/ 	.word	0x0000add0
        /*0b28*/ 	.word	0x00000000
        /*0b2c*/ 	.word	0x00000008
        /*0b30*/ 	.short	0x010a
        /*0b32*/ 	.byte	0xff
	.zero		1


	//   ....[162]....
        /*0b34*/ 	.word	0x0000ae20
        /*0b38*/ 	.word	0x00000000
        /*0b3c*/ 	.word	0x00000130
        /*0b40*/ 	.short	0x010a
        /*0b42*/ 	.byte	0xff
	.zero		1


	//   ....[163]....
        /*0b44*/ 	.word	0x0000ae80
        /*0b48*/ 	.word	0x00000000
        /*0b4c*/ 	.word	0x00000160
        /*0b50*/ 	.short	0x010a
        /*0b52*/ 	.byte	0xff
	.zero		1


	//   ....[164]....
        /*0b54*/ 	.word	0x0000aee0
        /*0b58*/ 	.word	0x00000000
        /*0b5c*/ 	.word	0x00000000
        /*0b60*/ 	.short	0x010a
        /*0b62*/ 	.byte	0xff
	.zero		1


	//   ....[165]....
        /*0b64*/ 	.word	0x0000af40
        /*0b68*/ 	.word	0x00000000
        /*0b6c*/ 	.word	0x00000000
        /*0b70*/ 	.short	0x010a
        /*0b72*/ 	.byte	0xff
	.zero		1


	//   ....[166]....
        /*0b74*/ 	.word	0x0000afa0
        /*0b78*/ 	.word	0x00000000
        /*0b7c*/ 	.word	0x00000190
        /*0b80*/ 	.short	0x010a
        /*0b82*/ 	.byte	0xff
	.zero		1


	//   ....[167]....
        /*0b84*/ 	.word	0x0000aff0
        /*0b88*/ 	.word	0x0000000c
        /*0b8c*/ 	.word	0x00000130
        /*0b90*/ 	.short	0x010a
        /*0b92*/ 	.byte	0xff
	.zero		1


	//   ....[168]....
        /*0b94*/ 	.word	0x0000b050
        /*0b98*/ 	.word	0x00000000
        /*0b9c*/ 	.word	0x00000128
        /*0ba0*/ 	.short	0x010a
        /*0ba2*/ 	.byte	0xff
	.zero		1


	//   ....[169]....
        /*0ba4*/ 	.word	0x0000b0b0
        /*0ba8*/ 	.word	0x00000000
        /*0bac*/ 	.word	0x00000100
        /*0bb0*/ 	.short	0x010a
        /*0bb2*/ 	.byte	0xff
	.zero		1


	//   ....[170]....
        /*0bb4*/ 	.word	0x0000b110
        /*0bb8*/ 	.word	0x00000000
        /*0bbc*/ 	.word	0x00000108
        /*0bc0*/ 	.short	0x010a
        /*0bc2*/ 	.byte	0xff
	.zero		1


	//   ....[171]....
        /*0bc4*/ 	.word	0x0000b170
        /*0bc8*/ 	.word	0x00000000
        /*0bcc*/ 	.word	0x00000110
        /*0bd0*/ 	.short	0x010a
        /*0bd2*/ 	.byte	0xff
	.zero		1


	//   ....[172]....
        /*0bd4*/ 	.word	0x0000b1d0
        /*0bd8*/ 	.word	0x00000000
        /*0bdc*/ 	.word	0x00000118
        /*0be0*/ 	.short	0x010a
        /*0be2*/ 	.byte	0xff
	.zero		1


	//   ....[173]....
        /*0be4*/ 	.word	0x0000b230
        /*0be8*/ 	.word	0x00000000
        /*0bec*/ 	.word	0x00000100
        /*0bf0*/ 	.short	0x010a
        /*0bf2*/ 	.byte	0xff
	.zero		1


	//   ....[174]....
        /*0bf4*/ 	.word	0x0000b290
        /*0bf8*/ 	.word	0x00000000
        /*0bfc*/ 	.word	0x00000108
        /*0c00*/ 	.short	0x010a
        /*0c02*/ 	.byte	0xff
	.zero		1


	//   ....[175]....
        /*0c04*/ 	.word	0x0000b2f0
        /*0c08*/ 	.word	0x00000000
        /*0c0c*/ 	.word	0x00000110
        /*0c10*/ 	.short	0x010a
        /*0c12*/ 	.byte	0xff
	.zero		1


	//   ....[176]....
        /*0c14*/ 	.word	0x0000b340
        /*0c18*/ 	.word	0x00000003
        /*0c1c*/ 	.word	0x00000130
        /*0c20*/ 	.short	0x010a
        /*0c22*/ 	.byte	0xff
	.zero		1


	//   ....[177]....
        /*0c24*/ 	.word	0x0000b3a0
        /*0c28*/ 	.word	0x00000002
        /*0c2c*/ 	.word	0x000000e0
        /*0c30*/ 	.short	0x010a
        /*0c32*/ 	.byte	0xff
	.zero		1


	//   ....[178]....
        /*0c34*/ 	.word	0x0000b3f0
        /*0c38*/ 	.word	0x00000063
        /*0c3c*/ 	.word	0x00000150
        /*0c40*/ 	.short	0x010a
        /*0c42*/ 	.byte	0xff
	.zero		1


	//   ....[179]....
        /*0c44*/ 	.word	0x0000b440
        /*0c48*/ 	.word	0x00000003
        /*0c4c*/ 	.word	0x000000e0
        /*0c50*/ 	.short	0x010a
        /*0c52*/ 	.byte	0xff
	.zero		1


	//   ....[180]....
        /*0c54*/ 	.word	0x0000b490
        /*0c58*/ 	.word	0x0000003e
        /*0c5c*/ 	.word	0x000000e0
        /*0c60*/ 	.short	0x010a
        /*0c62*/ 	.byte	0xff
	.zero		1


	//   ....[181]....
        /*0c64*/ 	.word	0x0000b4e0
        /*0c68*/ 	.word	0x0000003e
        /*0c6c*/ 	.word	0x000000e0
        /*0c70*/ 	.short	0x010a
        /*0c72*/ 	.byte	0xff
	.zero		1


	//----- nvinfo : EIATTR_NUM_MBARRIERS
	.align		4
.L_47:
        /*0c74*/ 	.byte	0x03, 0x38
        /*0c76*/ 	.short	0x0033


	//----- nvinfo : EIATTR_EXIT_INSTR_OFFSETS
	.align		4
        /*0c78*/ 	.byte	0x04, 0x1c
        /*0c7a*/ 	.short	(.L_49 - .L_48)


	//   ....[0]....
.L_48:
        /*0c7c*/ 	.word	0x00003620


	//   ....[1]....
        /*0c80*/ 	.word	0x00003b10


	//   ....[2]....
        /*0c84*/ 	.word	0x00003b70


	//   ....[3]....
        /*0c88*/ 	.word	0x00004ee0


	//   ....[4]....
        /*0c8c*/ 	.word	0x00006050


	//   ....[5]....
        /*0c90*/ 	.word	0x00006090


	//   ....[6]....
        /*0c94*/ 	.word	0x0000a400


	//   ....[7]....
        /*0c98*/ 	.word	0x0000a480


	//   ....[8]....
        /*0c9c*/ 	.word	0x0000a4b0


	//   ....[9]....
        /*0ca0*/ 	.word	0x0000a520


	//----- nvinfo : EIATTR_MAX_THREADS
	.align		4
.L_49:
        /*0ca4*/ 	.byte	0x04, 0x05
        /*0ca6*/ 	.short	(.L_51 - .L_50)
.L_50:
        /*0ca8*/ 	.word	0x00000100
        /*0cac*/ 	.word	0x00000001
        /*0cb0*/ 	.word	0x00000001


	//----- nvinfo : EIATTR_CRS_STACK_SIZE
	.align		4
.L_51:
        /*0cb4*/ 	.byte	0x04, 0x1e
        /*0cb6*/ 	.short	(.L_53 - .L_52)
.L_52:
        /*0cb8*/ 	.word	0x00000000


	//----- nvinfo : EIATTR_CBANK_PARAM_SIZE
	.align		4
.L_53:
        /*0cbc*/ 	.byte	0x03, 0x19
        /*0cbe*/ 	.short	0x0c00


	//----- nvinfo : EIATTR_PARAM_CBANK
	.align		4
        /*0cc0*/ 	.byte	0x04, 0x0a
        /*0cc2*/ 	.short	(.L_55 - .L_54)
	.align		4
.L_54:
        /*0cc4*/ 	.word	index@(.nv.constant0._ZN7cutlass13device_kernelINS_4gemm6kernel13GemmUniversalIN4cute5tupleIJiiiiEEENS1_10collective13CollectiveMmaINS1_46MainloopSm100TmaUmmaWarpSpecializedBlockScaledILi14ELi2ELi2ENS5_IJNS4_1CILi2EEESB_NSA_ILi1EEEEEEEENS5_IJNSA_ILi256EEENSA_ILi128EEESG_EEENS5_IJNS_12float_e2m1_tENS_13float_ue8m0_tEEEENS5_IJNS5_IJlSC_lEEENS4_6LayoutINS5_IJNS5_IJNS5_IJNSA_ILi32EEENSA_ILi4EEEEEEiEEESQ_NS5_IJSC_iEEEEEENS5_IJNS5_IJNS5_IJNSA_ILi16EEESO_EEEiEEENS5_IJNS5_IJNSA_ILi0EEESC_EEENSA_ILi512EEEEEENS5_IJSW_iEEEEEEEEEEESK_S13_NS4_8TiledMMAINS4_8MMA_AtomIJNS4_23SM100_MMA_MXF4_2x1SM_SSISI_SI_fSJ_Li256ELi128ELi32ELNS4_4UMMA5MajorE0ELS18_0ELNS17_7ScaleInE0ELS19_0EEEEEENSM_INS5_IJSC_SC_SC_EEENS5_IJSW_SW_SW_EEEEENS5_IJNS4_10UnderscoreES1F_S1F_EEEEENS5_IJNS4_28SM100_TMA_2SM_LOAD_MULTICASTES1I_EEENS5_IJNS4_14ComposedLayoutINS4_7SwizzleILi2ELi4ELi3EEENS4_18smem_ptr_flag_bitsILi4EEENSM_INS5_IJNSA_ILi8EEESG_EEENS5_IJSG_SC_EEEEEEENSM_INS5_IJNS5_IJNS5_IJSP_SC_EEENS5_IJSN_SB_EEEEEESC_NS5_IJSB_SC_EEEEEENS5_IJNS5_IJNS5_IJSU_SY_EEESX_EEESW_NS5_IJSB_SY_EEEEEEEEEEEvNS4_8identityENS5_IJNS4_18SM100_TMA_2SM_LOADES1I_EEES24_vS25_EENS_8epilogue10collective18CollectiveEpilogueINS29_23Sm100TmaWarpSpecializedILi4ELi2ELi32ELb1ELb0EEEJNS5_IJSG_SG_SG_EEENS5_IJNSM_ISG_SC_EENSM_ISN_SC_EEEEENS_10bfloat16_tESL_S2I_SL_NS29_6fusion15FusionCallbacksIS2D_NS2J_17LinearCombinationIS2I_fS2I_fLNS_15FloatRoundStyleE2EEES2E_S2H_JEEENS4_5SM1004TMEM4LOAD26SM100_TMEM_LOAD_32dp32b32xENS4_13SM90_TMA_LOADENS1K_IS1M_NS1N_ILi16EEENSM_INS5_IJS1P_SN_EEENS5_IJSN_SC_EEEEEEENS4_39AutoVectorizingCopyWithAssumedAlignmentILi128EEENS4_14SM90_TMA_STOREES2Y_S30_S30_EEEvvEEEEvNT_6ParamsE)
        /*0cc8*/ 	.short	0x0380
        /*0cca*/ 	.short	0x0c00


	//----- nvinfo : EIATTR_SW_WAR
	.align		4
.L_55:
        /*0ccc*/ 	.byte	0x04, 0x36
        /*0cce*/ 	.short	(.L_57 - .L_56)
.L_56:
        /*0cd0*/ 	.word	0x00000008
.L_57:


//--------------------- .nv.callgraph             --------------------------
	.section	.nv.callgraph,"",@"SHT_CUDA_CALLGRAPH"
	.align	4
	.sectionentsize	8
	.align		4
        /*0000*/ 	.word	0x00000000
	.align		4
        /*0004*/ 	.word	0xffffffff
	.align		4
        /*0008*/ 	.word	index@(_ZN7cutlass13device_kernelINS_4gemm6kernel13GemmUniversalIN4cute5tupleIJiiiiEEENS1_10collective13CollectiveMmaINS1_46MainloopSm100TmaUmmaWarpSpecializedBlockScaledILi14ELi2ELi2ENS5_IJNS4_1CILi2EEESB_NSA_ILi1EEEEEEEENS5_IJNSA_ILi256EEENSA_ILi128EEESG_EEENS5_IJNS_12float_e2m1_tENS_13float_ue8m0_tEEEENS5_IJNS5_IJlSC_lEEENS4_6LayoutINS5_IJNS5_IJNS5_IJNSA_ILi32EEENSA_ILi4EEEEEEiEEESQ_NS5_IJSC_iEEEEEENS5_IJNS5_IJNS5_IJNSA_ILi16EEESO_EEEiEEENS5_IJNS5_IJNSA_ILi0EEESC_EEENSA_ILi512EEEEEENS5_IJSW_iEEEEEEEEEEESK_S13_NS4_8TiledMMAINS4_8MMA_AtomIJNS4_23SM100_MMA_MXF4_2x1SM_SSISI_SI_fSJ_Li256ELi128ELi32ELNS4_4UMMA5MajorE0ELS18_0ELNS17_7ScaleInE0ELS19_0EEEEEENSM_INS5_IJSC_SC_SC_EEENS5_IJSW_SW_SW_EEEEENS5_IJNS4_10UnderscoreES1F_S1F_EEEEENS5_IJNS4_28SM100_TMA_2SM_LOAD_MULTICASTES1I_EEENS5_IJNS4_14ComposedLayoutINS4_7SwizzleILi2ELi4ELi3EEENS4_18smem_ptr_flag_bitsILi4EEENSM_INS5_IJNSA_ILi8EEESG_EEENS5_IJSG_SC_EEEEEEENSM_INS5_IJNS5_IJNS5_IJSP_SC_EEENS5_IJSN_SB_EEEEEESC_NS5_IJSB_SC_EEEEEENS5_IJNS5_IJNS5_IJSU_SY_EEESX_EEESW_NS5_IJSB_SY_EEEEEEEEEEEvNS4_8identityENS5_IJNS4_18SM100_TMA_2SM_LOADES1I_EEES24_vS25_EENS_8epilogue10collective18CollectiveEpilogueINS29_23Sm100TmaWarpSpecializedILi4ELi2ELi32ELb1ELb0EEEJNS5_IJSG_SG_SG_EEENS5_IJNSM_ISG_SC_EENSM_ISN_SC_EEEEENS_10bfloat16_tESL_S2I_SL_NS29_6fusion15FusionCallbacksIS2D_NS2J_17LinearCombinationIS2I_fS2I_fLNS_15FloatRoundStyleE2EEES2E_S2H_JEEENS4_5SM1004TMEM4LOAD26SM100_TMEM_LOAD_32dp32b32xENS4_13SM90_TMA_LOADENS1K_IS1M_NS1N_ILi16EEENSM_INS5_IJS1P_SN_EEENS5_IJSN_SC_EEEEEEENS4_39AutoVectorizingCopyWithAssumedAlignmentILi128EEENS4_14SM90_TMA_STOREES2Y_S30_S30_EEEvvEEEEvNT_6ParamsE)
	.align		4
        /*000c*/ 	.word	index@(__assertfail)
	.align		4
        /*0010*/ 	.word	0x00000000
	.align		4
        /*0014*/ 	.word	0xfffffffe
	.align		4
        /*0018*/ 	.word	0x00000000
	.align		4
        /*001c*/ 	.word	0xfffffffd
	.align		4
        /*0020*/ 	.word	0x00000000
	.align		4
        /*0024*/ 	.word	0xfffffffc


//--------------------- .nv.constant4             --------------------------
	.section	.nv.constant4,"a",@progbits
	.align	8
	.align		8
.nv.constant4:
        /*0000*/ 	.dword	__assertfail
	.align		8
        /*0008*/ 	.dword	__unnamed_1
	.align		8
        /*0010*/ 	.dword	__unnamed_2
	.align		8
        /*0018*/ 	.dword	_ZN40_INTERNAL_dde897d5_4_k_cu_8a136936_353834cuda3std3__45__cpo5beginE
	.align		8
        /*0020*/ 	.dword	_ZN40_INTERNAL_dde897d5_4_k_cu_8a136936_353834cuda3std3__45__cpo3endE
	.align		8
        /*0028*/ 	.dword	_ZN40_INTERNAL_dde897d5_4_k_cu_8a136936_353834cuda3std3__45__cpo6cbeginE
	.align		8
        /*0030*/ 	.dword	_ZN40_INTERNAL_dde897d5_4_k_cu_8a136936_353834cuda3std3__45__cpo4cendE
	.align		8
        /*0038*/ 	.dword	_ZN40_INTERNAL_dde897d5_4_k_cu_8a136936_353834cuda3std3__442_GLOBAL__N__dde897d5_4_k_cu_8a136936_353836ignoreE
	.align		8
        /*0040*/ 	.dword	_ZN40_INTERNAL_dde897d5_4_k_cu_8a136936_353834cuda3std3__419piecewise_constructE
	.align		8
        /*0048*/ 	.dword	_ZN40_INTERNAL_dde897d5_4_k_cu_8a136936_353834cuda3std3__48in_placeE
	.align		8
        /*0050*/ 	.dword	_ZN40_INTERNAL_dde897d5_4_k_cu_8a136936_353834cuda3std6ranges3__45__cpo4swapE
	.align		8
        /*0058*/ 	.dword	_ZN40_INTERNAL_dde897d5_4_k_cu_8a136936_353834cuda3std6ranges3__45__cpo9iter_moveE
	.align		8
        /*0060*/ 	.dword	_ZN40_INTERNAL_dde897d5_4_k_cu_8a136936_353834cute7productE
	.align		8
        /*0068*/ 	.dword	_ZN40_INTERNAL_dde897d5_4_k_cu_8a136936_353834cute1_E
	.align		8
        /*0070*/ 	.dword	$str$25
	.align		8
        /*0078*/ 	.dword	$str$26
	.align		8
        /*0080*/ 	.dword	$str$29
	.align		8
        /*0088*/ 	.dword	$str$30


//--------------------- .text._ZN7cutlass13device_kernelINS_4gemm6kernel13GemmUniversalIN4cute5tupleIJiiiiEEENS1_10collective13CollectiveMmaINS1_46MainloopSm100TmaUmmaWarpSpecializedBlockScaledILi14ELi2ELi2ENS5_IJNS4_1CILi2EEESB_NSA_ILi1EEEEEEEENS5_IJNSA_ILi256EEENSA_ILi128EEESG_EEENS5_IJNS_12float_e2m1_tENS_13float_ue8m0_tEEEENS5_IJNS5_IJlSC_lEEENS4_6LayoutINS5_IJNS5_IJNS5_IJNSA_ILi32EEENSA_ILi4EEEEEEiEEESQ_NS5_IJSC_iEEEEEENS5_IJNS5_IJNS5_IJNSA_ILi16EEESO_EEEiEEENS5_IJNS5_IJNSA_ILi0EEESC_EEENSA_ILi512EEEEEENS5_IJSW_iEEEEEEEEEEESK_S13_NS4_8TiledMMAINS4_8MMA_AtomIJNS4_23SM100_MMA_MXF4_2x1SM_SSISI_SI_fSJ_Li256ELi128ELi32ELNS4_4UMMA5MajorE0ELS18_0ELNS17_7ScaleInE0ELS19_0EEEEEENSM_INS5_IJSC_SC_SC_EEENS5_IJSW_SW_SW_EEEEENS5_IJNS4_10UnderscoreES1F_S1F_EEEEENS5_IJNS4_28SM100_TMA_2SM_LOAD_MULTICASTES1I_EEENS5_IJNS4_14ComposedLayoutINS4_7SwizzleILi2ELi4ELi3EEENS4_18smem_ptr_flag_bitsILi4EEENSM_INS5_IJNSA_ILi8EEESG_EEENS5_IJSG_SC_EEEEEEENSM_INS5_IJNS5_IJNS5_IJSP_SC_EEENS5_IJSN_SB_EEEEEESC_NS5_IJSB_SC_EEEEEENS5_IJNS5_IJNS5_IJSU_SY_EEESX_EEESW_NS5_IJSB_SY_EEEEEEEEEEEvNS4_8identityENS5_IJNS4_18SM100_TMA_2SM_LOADES1I_EEES24_vS25_EENS_8epilogue10collective18CollectiveEpilogueINS29_23Sm100TmaWarpSpecializedILi4ELi2ELi32ELb1ELb0EEEJNS5_IJSG_SG_SG_EEENS5_IJNSM_ISG_SC_EENSM_ISN_SC_EEEEENS_10bfloat16_tESL_S2I_SL_NS29_6fusion15FusionCallbacksIS2D_NS2J_17LinearCombinationIS2I_fS2I_fLNS_15FloatRoundStyleE2EEES2E_S2H_JEEENS4_5SM1004TMEM4LOAD26SM100_TMEM_LOAD_32dp32b32xENS4_13SM90_TMA_LOADENS1K_IS1M_NS1N_ILi16EEENSM_INS5_IJS1P_SN_EEENS5_IJSN_SC_EEEEEEENS4_39AutoVectorizingCopyWithAssumedAlignmentILi128EEENS4_14SM90_TMA_STOREES2Y_S30_S30_EEEvvEEEEvNT_6ParamsE --------------------------
	.section	.text._ZN7cutlass13device_kernelINS_4gemm6kernel13GemmUniversalIN4cute5tupleIJiiiiEEENS1_10collective13CollectiveMmaINS1_46MainloopSm100TmaUmmaWarpSpecializedBlockScaledILi14ELi2ELi2ENS5_IJNS4_1CILi2EEESB_NSA_ILi1EEEEEEEENS5_IJNSA_ILi256EEENSA_ILi128EEESG_EEENS5_IJNS_12float_e2m1_tENS_13float_ue8m0_tEEEENS5_IJNS5_IJlSC_lEEENS4_6LayoutINS5_IJNS5_IJNS5_IJNSA_ILi32EEENSA_ILi4EEEEEEiEEESQ_NS5_IJSC_iEEEEEENS5_IJNS5_IJNS5_IJNSA_ILi16EEESO_EEEiEEENS5_IJNS5_IJNSA_ILi0EEESC_EEENSA_ILi512EEEEEENS5_IJSW_iEEEEEEEEEEESK_S13_NS4_8TiledMMAINS4_8MMA_AtomIJNS4_23SM100_MMA_MXF4_2x1SM_SSISI_SI_fSJ_Li256ELi128ELi32ELNS4_4UMMA5MajorE0ELS18_0ELNS17_7ScaleInE0ELS19_0EEEEEENSM_INS5_IJSC_SC_SC_EEENS5_IJSW_SW_SW_EEEEENS5_IJNS4_10UnderscoreES1F_S1F_EEEEENS5_IJNS4_28SM100_TMA_2SM_LOAD_MULTICASTES1I_EEENS5_IJNS4_14ComposedLayoutINS4_7SwizzleILi2ELi4ELi3EEENS4_18smem_ptr_flag_bitsILi4EEENSM_INS5_IJNSA_ILi8EEESG_EEENS5_IJSG_SC_EEEEEEENSM_INS5_IJNS5_IJNS5_IJSP_SC_EEENS5_IJSN_SB_EEEEEESC_NS5_IJSB_SC_EEEEEENS5_IJNS5_IJNS5_IJSU_SY_EEESX_EEESW_NS5_IJSB_SY_EEEEEEEEEEEvNS4_8identityENS5_IJNS4_18SM100_TMA_2SM_LOADES1I_EEES24_vS25_EENS_8epilogue10collective18CollectiveEpilogueINS29_23Sm100TmaWarpSpecializedILi4ELi2ELi32ELb1ELb0EEEJNS5_IJSG_SG_SG_EEENS5_IJNSM_ISG_SC_EENSM_ISN_SC_EEEEENS_10bfloat16_tESL_S2I_SL_NS29_6fusion15FusionCallbacksIS2D_NS2J_17LinearCombinationIS2I_fS2I_fLNS_15FloatRoundStyleE2EEES2E_S2H_JEEENS4_5SM1004TMEM4LOAD26SM100_TMEM_LOAD_32dp32b32xENS4_13SM90_TMA_LOADENS1K_IS1M_NS1N_ILi16EEENSM_INS5_IJS1P_SN_EEENS5_IJSN_SC_EEEEEEENS4_39AutoVectorizingCopyWithAssumedAlignmentILi128EEENS4_14SM90_TMA_STOREES2Y_S30_S30_EEEvvEEEEvNT_6ParamsE,"ax",@progbits
	.align	128
.text._ZN7cutlass13device_kernelINS_4gemm6kernel13GemmUniversalIN4cute5tupleIJiiiiEEENS1_10collective13CollectiveMmaINS1_46MainloopSm100TmaUmmaWarpSpecializedBlockScaledILi14ELi2ELi2ENS5_IJNS4_1CILi2EEESB_NSA_ILi1EEEEEEEENS5_IJNSA_ILi256EEENSA_ILi128EEESG_EEENS5_IJNS_12float_e2m1_tENS_13float_ue8m0_tEEEENS5_IJNS5_IJlSC_lEEENS4_6LayoutINS5_IJNS5_IJNS5_IJNSA_ILi32EEENSA_ILi4EEEEEEiEEESQ_NS5_IJSC_iEEEEEENS5_IJNS5_IJNS5_IJNSA_ILi16EEESO_EEEiEEENS5_IJNS5_IJNSA_ILi0EEESC_EEENSA_ILi512EEEEEENS5_IJSW_iEEEEEEEEEEESK_S13_NS4_8TiledMMAINS4_8MMA_AtomIJNS4_23SM100_MMA_MXF4_2x1SM_SSISI_SI_fSJ_Li256ELi128ELi32ELNS4_4UMMA5MajorE0ELS18_0ELNS17_7ScaleInE0ELS19_0EEEEEENSM_INS5_IJSC_SC_SC_EEENS5_IJSW_SW_SW_EEEEENS5_IJNS4_10UnderscoreES1F_S1F_EEEEENS5_IJNS4_28SM100_TMA_2SM_LOAD_MULTICASTES1I_EEENS5_IJNS4_14ComposedLayoutINS4_7SwizzleILi2ELi4ELi3EEENS4_18smem_ptr_flag_bitsILi4EEENSM_INS5_IJNSA_ILi8EEESG_EEENS5_IJSG_SC_EEEEEEENSM_INS5_IJNS5_IJNS5_IJSP_SC_EEENS5_IJSN_SB_EEEEEESC_NS5_IJSB_SC_EEEEEENS5_IJNS5_IJNS5_IJSU_SY_EEESX_EEESW_NS5_IJSB_SY_EEEEEEEEEEEvNS4_8identityENS5_IJNS4_18SM100_TMA_2SM_LOADES1I_EEES24_vS25_EENS_8epilogue10collective18CollectiveEpilogueINS29_23Sm100TmaWarpSpecializedILi4ELi2ELi32ELb1ELb0EEEJNS5_IJSG_SG_SG_EEENS5_IJNSM_ISG_SC_EENSM_ISN_SC_EEEEENS_10bfloat16_tESL_S2I_SL_NS29_6fusion15FusionCallbacksIS2D_NS2J_17LinearCombinationIS2I_fS2I_fLNS_15FloatRoundStyleE2EEES2E_S2H_JEEENS4_5SM1004TMEM4LOAD26SM100_TMEM_LOAD_32dp32b32xENS4_13SM90_TMA_LOADENS1K_IS1M_NS1N_ILi16EEENSM_INS5_IJS1P_SN_EEENS5_IJSN_SC_EEEEEEENS4_39AutoVectorizingCopyWithAssumedAlignmentILi128EEENS4_14SM90_TMA_STOREES2Y_S30_S30_EEEvvEEEEvNT_6ParamsE:
        .type           _ZN7cutlass13device_kernelINS_4gemm6kernel13GemmUniversalIN4cute5tupleIJiiiiEEENS1_10collective13CollectiveMmaINS1_46MainloopSm100TmaUmmaWarpSpecializedBlockScaledILi14ELi2ELi2ENS5_IJNS4_1CILi2EEESB_NSA_ILi1EEEEEEEENS5_IJNSA_ILi256EEENSA_ILi128EEESG_EEENS5_IJNS_12float_e2m1_tENS_13float_ue8m0_tEEEENS5_IJNS5_IJlSC_lEEENS4_6LayoutINS5_IJNS5_IJNS5_IJNSA_ILi32EEENSA_ILi4EEEEEEiEEESQ_NS5_IJSC_iEEEEEENS5_IJNS5_IJNS5_IJNSA_ILi16EEESO_EEEiEEENS5_IJNS5_IJNSA_ILi0EEESC_EEENSA_ILi512EEEEEENS5_IJSW_iEEEEEEEEEEESK_S13_NS4_8TiledMMAINS4_8MMA_AtomIJNS4_23SM100_MMA_MXF4_2x1SM_SSISI_SI_fSJ_Li256ELi128ELi32ELNS4_4UMMA5MajorE0ELS18_0ELNS17_7ScaleInE0ELS19_0EEEEEENSM_INS5_IJSC_SC_SC_EEENS5_IJSW_SW_SW_EEEEENS5_IJNS4_10UnderscoreES1F_S1F_EEEEENS5_IJNS4_28SM100_TMA_2SM_LOAD_MULTICASTES1I_EEENS5_IJNS4_14ComposedLayoutINS4_7SwizzleILi2ELi4ELi3EEENS4_18smem_ptr_flag_bitsILi4EEENSM_INS5_IJNSA_ILi8EEESG_EEENS5_IJSG_SC_EEEEEEENSM_INS5_IJNS5_IJNS5_IJSP_SC_EEENS5_IJSN_SB_EEEEEESC_NS5_IJSB_SC_EEEEEENS5_IJNS5_IJNS5_IJSU_SY_EEESX_EEESW_NS5_IJSB_SY_EEEEEEEEEEEvNS4_8identityENS5_IJNS4_18SM100_TMA_2SM_LOADES1I_EEES24_vS25_EENS_8epilogue10collective18CollectiveEpilogueINS29_23Sm100TmaWarpSpecializedILi4ELi2ELi32ELb1ELb0EEEJNS5_IJSG_SG_SG_EEENS5_IJNSM_ISG_SC_EENSM_ISN_SC_EEEEENS_10bfloat16_tESL_S2I_SL_NS29_6fusion15FusionCallbacksIS2D_NS2J_17LinearCombinationIS2I_fS2I_fLNS_15FloatRoundStyleE2EEES2E_S2H_JEEENS4_5SM1004TMEM4LOAD26SM100_TMEM_LOAD_32dp32b32xENS4_13SM90_TMA_LOADENS1K_IS1M_NS1N_ILi16EEENSM_INS5_IJS1P_SN_EEENS5_IJSN_SC_EEEEEEENS4_39AutoVectorizingCopyWithAssumedAlignmentILi128EEENS4_14SM90_TMA_STOREES2Y_S30_S30_EEEvvEEEEvNT_6ParamsE,@function
        .size           _ZN7cutlass13device_kernelINS_4gemm6kernel13GemmUniversalIN4cute5tupleIJiiiiEEENS1_10collective13CollectiveMmaINS1_46MainloopSm100TmaUmmaWarpSpecializedBlockScaledILi14ELi2ELi2ENS5_IJNS4_1CILi2EEESB_NSA_ILi1EEEEEEEENS5_IJNSA_ILi256EEENSA_ILi128EEESG_EEENS5_IJNS_12float_e2m1_tENS_13float_ue8m0_tEEEENS5_IJNS5_IJlSC_lEEENS4_6LayoutINS5_IJNS5_IJNS5_IJNSA_ILi32EEENSA_ILi4EEEEEEiEEESQ_NS5_IJSC_iEEEEEENS5_IJNS5_IJNS5_IJNSA_ILi16EEESO_EEEiEEENS5_IJNS5_IJNSA_ILi0EEESC_EEENSA_ILi512EEEEEENS5_IJSW_iEEEEEEEEEEESK_S13_NS4_8TiledMMAINS4_8MMA_AtomIJNS4_23SM100_MMA_MXF4_2x1SM_SSISI_SI_fSJ_Li256ELi128ELi32ELNS4_4UMMA5MajorE0ELS18_0ELNS17_7ScaleInE0ELS19_0EEEEEENSM_INS5_IJSC_SC_SC_EEENS5_IJSW_SW_SW_EEEEENS5_IJNS4_10UnderscoreES1F_S1F_EEEEENS5_IJNS4_28SM100_TMA_2SM_LOAD_MULTICASTES1I_EEENS5_IJNS4_14ComposedLayoutINS4_7SwizzleILi2ELi4ELi3EEENS4_18smem_ptr_flag_bitsILi4EEENSM_INS5_IJNSA_ILi8EEESG_EEENS5_IJSG_SC_EEEEEEENSM_INS5_IJNS5_IJNS5_IJSP_SC_EEENS5_IJSN_SB_EEEEEESC_NS5_IJSB_SC_EEEEEENS5_IJNS5_IJNS5_IJSU_SY_EEESX_EEESW_NS5_IJSB_SY_EEEEEEEEEEEvNS4_8identityENS5_IJNS4_18SM100_TMA_2SM_LOADES1I_EEES24_vS25_EENS_8epilogue10collective18CollectiveEpilogueINS29_23Sm100TmaWarpSpecializedILi4ELi2ELi32ELb1ELb0EEEJNS5_IJSG_SG_SG_EEENS5_IJNSM_ISG_SC_EENSM_ISN_SC_EEEEENS_10bfloat16_tESL_S2I_SL_NS29_6fusion15FusionCallbacksIS2D_NS2J_17LinearCombinationIS2I_fS2I_fLNS_15FloatRoundStyleE2EEES2E_S2H_JEEENS4_5SM1004TMEM4LOAD26SM100_TMEM_LOAD_32dp32b32xENS4_13SM90_TMA_LOADENS1K_IS1M_NS1N_ILi16EEENSM_INS5_IJS1P_SN_EEENS5_IJSN_SC_EEEEEEENS4_39AutoVectorizingCopyWithAssumedAlignmentILi128EEENS4_14SM90_TMA_STOREES2Y_S30_S30_EEEvvEEEEvNT_6ParamsE,(.L_x_226 - _ZN7cutlass13device_kernelINS_4gemm6kernel13GemmUniversalIN4cute5tupleIJiiiiEEENS1_10collective13CollectiveMmaINS1_46MainloopSm100TmaUmmaWarpSpecializedBlockScaledILi14ELi2ELi2ENS5_IJNS4_1CILi2EEESB_NSA_ILi1EEEEEEEENS5_IJNSA_ILi256EEENSA_ILi128EEESG_EEENS5_IJNS_12float_e2m1_tENS_13float_ue8m0_tEEEENS5_IJNS5_IJlSC_lEEENS4_6LayoutINS5_IJNS5_IJNS5_IJNSA_ILi32EEENSA_ILi4EEEEEEiEEESQ_NS5_IJSC_iEEEEEENS5_IJNS5_IJNS5_IJNSA_ILi16EEESO_EEEiEEENS5_IJNS5_IJNSA_ILi0EEESC_EEENSA_ILi512EEEEEENS5_IJSW_iEEEEEEEEEEESK_S13_NS4_8TiledMMAINS4_8MMA_AtomIJNS4_23SM100_MMA_MXF4_2x1SM_SSISI_SI_fSJ_Li256ELi128ELi32ELNS4_4UMMA5MajorE0ELS18_0ELNS17_7ScaleInE0ELS19_0EEEEEENSM_INS5_IJSC_SC_SC_EEENS5_IJSW_SW_SW_EEEEENS5_IJNS4_10UnderscoreES1F_S1F_EEEEENS5_IJNS4_28SM100_TMA_2SM_LOAD_MULTICASTES1I_EEENS5_IJNS4_14ComposedLayoutINS4_7SwizzleILi2ELi4ELi3EEENS4_18smem_ptr_flag_bitsILi4EEENSM_INS5_IJNSA_ILi8EEESG_EEENS5_IJSG_SC_EEEEEEENSM_INS5_IJNS5_IJNS5_IJSP_SC_EEENS5_IJSN_SB_EEEEEESC_NS5_IJSB_SC_EEEEEENS5_IJNS5_IJNS5_IJSU_SY_EEESX_EEESW_NS5_IJSB_SY_EEEEEEEEEEEvNS4_8identityENS5_IJNS4_18SM100_TMA_2SM_LOADES1I_EEES24_vS25_EENS_8epilogue10collective18CollectiveEpilogueINS29_23Sm100TmaWarpSpecializedILi4ELi2ELi32ELb1ELb0EEEJNS5_IJSG_SG_SG_EEENS5_IJNSM_ISG_SC_EENSM_ISN_SC_EEEEENS_10bfloat16_tESL_S2I_SL_NS29_6fusion15FusionCallbacksIS2D_NS2J_17LinearCombinationIS2I_fS2I_fLNS_15FloatRoundStyleE2EEES2E_S2H_JEEENS4_5SM1004TMEM4LOAD26SM100_TMEM_LOAD_32dp32b32xENS4_13SM90_TMA_LOADENS1K_IS1M_NS1N_ILi16EEENSM_INS5_IJS1P_SN_EEENS5_IJSN_SC_EEEEEEENS4_39AutoVectorizingCopyWithAssumedAlignmentILi128EEENS4_14SM90_TMA_STOREES2Y_S30_S30_EEEvvEEEEvNT_6ParamsE)
        .other          _ZN7cutlass13device_kernelINS_4gemm6kernel13GemmUniversalIN4cute5tupleIJiiiiEEENS1_10collective13CollectiveMmaINS1_46MainloopSm100TmaUmmaWarpSpecializedBlockScaledILi14ELi2ELi2ENS5_IJNS4_1CILi2EEESB_NSA_ILi1EEEEEEEENS5_IJNSA_ILi256EEENSA_ILi128EEESG_EEENS5_IJNS_12float_e2m1_tENS_13float_ue8m0_tEEEENS5_IJNS5_IJlSC_lEEENS4_6LayoutINS5_IJNS5_IJNS5_IJNSA_ILi32EEENSA_ILi4EEEEEEiEEESQ_NS5_IJSC_iEEEEEENS5_IJNS5_IJNS5_IJNSA_ILi16EEESO_EEEiEEENS5_IJNS5_IJNSA_ILi0EEESC_EEENSA_ILi512EEEEEENS5_IJSW_iEEEEEEEEEEESK_S13_NS4_8TiledMMAINS4_8MMA_AtomIJNS4_23SM100_MMA_MXF4_2x1SM_SSISI_SI_fSJ_Li256ELi128ELi32ELNS4_4UMMA5MajorE0ELS18_0ELNS17_7ScaleInE0ELS19_0EEEEEENSM_INS5_IJSC_SC_SC_EEENS5_IJSW_SW_SW_EEEEENS5_IJNS4_10UnderscoreES1F_S1F_EEEEENS5_IJNS4_28SM100_TMA_2SM_LOAD_MULTICASTES1I_EEENS5_IJNS4_14ComposedLayoutINS4_7SwizzleILi2ELi4ELi3EEENS4_18smem_ptr_flag_bitsILi4EEENSM_INS5_IJNSA_ILi8EEESG_EEENS5_IJSG_SC_EEEEEEENSM_INS5_IJNS5_IJNS5_IJSP_SC_EEENS5_IJSN_SB_EEEEEESC_NS5_IJSB_SC_EEEEEENS5_IJNS5_IJNS5_IJSU_SY_EEESX_EEESW_NS5_IJSB_SY_EEEEEEEEEEEvNS4_8identityENS5_IJNS4_18SM100_TMA_2SM_LOADES1I_EEES24_vS25_EENS_8epilogue10collective18CollectiveEpilogueINS29_23Sm100TmaWarpSpecializedILi4ELi2ELi32ELb1ELb0EEEJNS5_IJSG_SG_SG_EEENS5_IJNSM_ISG_SC_EENSM_ISN_SC_EEEEENS_10bfloat16_tESL_S2I_SL_NS29_6fusion15FusionCallbacksIS2D_NS2J_17LinearCombinationIS2I_fS2I_fLNS_15FloatRoundStyleE2EEES2E_S2H_JEEENS4_5SM1004TMEM4LOAD26SM100_TMEM_LOAD_32dp32b32xENS4_13SM90_TMA_LOADENS1K_IS1M_NS1N_ILi16EEENSM_INS5_IJS1P_SN_EEENS5_IJSN_SC_EEEEEEENS4_39AutoVectorizingCopyWithAssumedAlignmentILi128EEENS4_14SM90_TMA_STOREES2Y_S30_S30_EEEvvEEEEvNT_6ParamsE,@"STO_CUDA_ENTRY STV_DEFAULT"
_ZN7cutlass13device_kernelINS_4gemm6kernel13GemmUniversalIN4cute5tupleIJiiiiEEENS1_10collective13CollectiveMmaINS1_46MainloopSm100TmaUmmaWarpSpecializedBlockScaledILi14ELi2ELi2ENS5_IJNS4_1CILi2EEESB_NSA_ILi1EEEEEEEENS5_IJNSA_ILi256EEENSA_ILi128EEESG_EEENS5_IJNS_12float_e2m1_tENS_13float_ue8m0_tEEEENS5_IJNS5_IJlSC_lEEENS4_6LayoutINS5_IJNS5_IJNS5_IJNSA_ILi32EEENSA_ILi4EEEEEEiEEESQ_NS5_IJSC_iEEEEEENS5_IJNS5_IJNS5_IJNSA_ILi16EEESO_EEEiEEENS5_IJNS5_IJNSA_ILi0EEESC_EEENSA_ILi512EEEEEENS5_IJSW_iEEEEEEEEEEESK_S13_NS4_8TiledMMAINS4_8MMA_AtomIJNS4_23SM100_MMA_MXF4_2x1SM_SSISI_SI_fSJ_Li256ELi128ELi32ELNS4_4UMMA5MajorE0ELS18_0ELNS17_7ScaleInE0ELS19_0EEEEEENSM_INS5_IJSC_SC_SC_EEENS5_IJSW_SW_SW_EEEEENS5_IJNS4_10UnderscoreES1F_S1F_EEEEENS5_IJNS4_28SM100_TMA_2SM_LOAD_MULTICASTES1I_EEENS5_IJNS4_14ComposedLayoutINS4_7SwizzleILi2ELi4ELi3EEENS4_18smem_ptr_flag_bitsILi4EEENSM_INS5_IJNSA_ILi8EEESG_EEENS5_IJSG_SC_EEEEEEENSM_INS5_IJNS5_IJNS5_IJSP_SC_EEENS5_IJSN_SB_EEEEEESC_NS5_IJSB_SC_EEEEEENS5_IJNS5_IJNS5_IJSU_SY_EEESX_EEESW_NS5_IJSB_SY_EEEEEEEEEEEvNS4_8identityENS5_IJNS4_18SM100_TMA_2SM_LOADES1I_EEES24_vS25_EENS_8epilogue10collective18CollectiveEpilogueINS29_23Sm100TmaWarpSpecializedILi4ELi2ELi32ELb1ELb0EEEJNS5_IJSG_SG_SG_EEENS5_IJNSM_ISG_SC_EENSM_ISN_SC_EEEEENS_10bfloat16_tESL_S2I_SL_NS29_6fusion15FusionCallbacksIS2D_NS2J_17LinearCombinationIS2I_fS2I_fLNS_15FloatRoundStyleE2EEES2E_S2H_JEEENS4_5SM1004TMEM4LOAD26SM100_TMEM_LOAD_32dp32b32xENS4_13SM90_TMA_LOADENS1K_IS1M_NS1N_ILi16EEENSM_INS5_IJS1P_SN_EEENS5_IJSN_SC_EEEEEEENS4_39AutoVectorizingCopyWithAssumedAlignmentILi128EEENS4_14SM90_TMA_STOREES2Y_S30_S30_EEEvvEEEEvNT_6ParamsE:
[----:B------:R-:W1:Y:S01]  /*0000*/  LDC R1, c[0x0][0x37c] ;  /* 0x0000df00ff017b82 */ /* 0x000e620000000800 */
[----:B------:R-:W2:Y:S01]  /*0010*/  S2R R94, SR_TID.X ;  /* 0x00000000005e7919 */ /* 0x000ea20000002100 */
[----:B------:R-:W3:Y:S06]  /*0020*/  LDCU.64 UR12, c[0x0][0xc90] ;  /* 0x00019200ff0c77ac */ /* 0x000eec0008000a00 */
[----:B------:R-:W4:Y:S01]  /*0030*/  S2UR UR55, SR_CgaCtaId ;  /* 0x00000000003779c3 */ /* 0x000f220000008800 */
[----:B------:R-:W-:Y:S02]  /*0040*/  PRMT R80, RZ, 0x7610, R80 ;  /* 0x00007610ff507816 */ /* 0x000fe40000000050 */
[----:B------:R-:W-:Y:S01]  /*0050*/  ELECT P1, URZ, PT ;  /* 0x0000000000ff782f */ /* 0x000fe20003820000 */
[----:B---3--:R-:W-:-:S04]  /*0060*/  UISETP.NE.U32.AND UP0, UPT, UR12, URZ, UPT ;  /* 0x000000ff0c00728c */ /* 0x008fc8000bf05070 */
[----:B------:R-:W-:Y:S02]  /*0070*/  UISETP.NE.AND.EX UP0, UPT, UR13, URZ, UPT, UP0 ;  /* 0x000000ff0d00728c */ /* 0x000fe4000bf05300 */
[----:B----4-:R-:W-:Y:S02]  /*0080*/  ULOP3.LUT UR46, UR55, 0x1, URZ, 0xc0, !UPT ;  /* 0x00000001372e7892 */ /* 0x010fe4000f8ec0ff */
[----:B------:R-:W-:Y:S01]  /*0090*/  ULOP3.LUT UR47, UR55, 0x1, URZ, 0x3c, !UPT ;  /* 0x00000001372f7892 */ /* 0x000fe2000f8e3cff */
[----:B--2---:R-:W-:-:S05]  /*00a0*/  SHF.R.U32.HI R81, RZ, 0x5, R94 ;  /* 0x00000005ff517819 */ /* 0x004fca000001165e */
[----:B------:R-:W2:Y:S02]  /*00b0*/  SHFL.IDX PT, R0, R81, RZ, 0x1f ;  /* 0x00001fff51007589 */ /* 0x000ea400000e0000 */
[----:B--2---:R-:W-:Y:S01]  /*00c0*/  R2UR UR17, R0 ;  /* 0x00000000001172ca */ /* 0x004fe200000e0000 */
[----:B-1----:R-:W-:-:S14]  /*00d0*/  BRA.U UP0, `(.L_x_0) ;  /* 0x0000000100307547 */ /* 0x002fdc000b800000 */
[----:B------:R-:W1:Y:S02]  /*00e0*/  LDCU.64 UR4, c[0x0][0xc88] ;  /* 0x00019100ff0477ac */ /* 0x000e640008000a00 */
[----:B-1----:R-:W-:-:S04]  /*00f0*/  UISETP.NE.U32.AND UP0, UPT, UR4, URZ, UPT ;  /* 0x000000ff0400728c */ /* 0x002fc8000bf05070 */
[----:B------:R-:W-:-:S09]  /*0100*/  UISETP.NE.AND.EX UP0, UPT, UR5, URZ, UPT, UP0 ;  /* 0x000000ff0500728c */ /* 0x000fd2000bf05300 */
[----:B------:R-:W-:Y:S05]  /*0110*/  BRA.U !UP0, `(.L_x_1) ;  /* 0x0000000108147547 */ /* 0x000fea000b800000 */
[----:B------:R-:W1:Y:S01]  /*0120*/  LDC.64 R2, c[0x0][0xc88] ;  /* 0x00032200ff027b82 */ /* 0x000e620000000a00 */
[----:B------:R-:W1:Y:S02]  /*0130*/  LDCU.64 UR4, c[0x0][0x358] ;  /* 0x00006b00ff0477ac */ /* 0x000e640008000a00 */
[----:B-1----:R1:W5:Y:S01]  /*0140*/  LDG.E R41, desc[UR4][R2.64] ;  /* 0x0000000402297981 */ /* 0x002362000c1e1900 */
[----:B------:R-:W-:Y:S01]  /*0150*/  HFMA2 R80, -RZ, RZ, 0, 5.9604644775390625e-08 ;  /* 0x00000001ff507431 */ /* 0x000fe200000001ff */
[----:B------:R-:W-:Y:S05]  /*0160*/  BRA `(.L_x_0) ;  /* 0x00000000000c7947 */ /* 0x000fea0003800000 */
.L_x_1:
[----:B------:R-:W1:Y:S01]  /*0170*/  LDCU UR4, c[0x0][0xc80] ;  /* 0x00019000ff0477ac */ /* 0x000e620008000800 */
[----:B------:R-:W-:Y:S01]  /*0180*/  HFMA2 R80, -RZ, RZ, 0, 5.9604644775390625e-08 ;  /* 0x00000001ff507431 */ /* 0x000fe200000001ff */
[----:B-1----:R-:W-:-:S07]  /*0190*/  MOV R41, UR4 ;  /* 0x0000000400297c02 */ /* 0x002fce0008000f00 */
.L_x_0:
[----:B------:R-:W2:Y:S02]  /*01a0*/  LDCU.64 UR4, c[0x0][0xcb0] ;  /* 0x00019600ff0477ac */ /* 0x000ea40008000a00 */
[----:B--2---:R-:W-:-:S04]  /*01b0*/  UISETP.NE.U32.AND UP0, UPT, UR4, URZ, UPT ;  /* 0x000000ff0400728c */ /* 0x004fc8000bf05070 */
[----:B------:R-:W-:-:S09]  /*01c0*/  UISETP.NE.AND.EX UP0, UPT, UR5, URZ, UPT, UP0 ;  /* 0x000000ff0500728c */ /* 0x000fd2000bf05300 */
[----:B------:R-:W-:Y:S05]  /*01d0*/  BRA.U UP0, `(.L_x_2) ;  /* 0x0000000100287547 */ /* 0x000fea000b800000 */
[----:B------:R-:W2:Y:S02]  /*01e0*/  LDCU.64 UR4, c[0x0][0xca8] ;  /* 0x00019500ff0477ac */ /* 0x000ea40008000a00 */
[----:B--2---:R-:W-:-:S04]  /*01f0*/  UISETP.NE.U32.AND UP0, UPT, UR4, URZ, UPT ;  /* 0x000000ff0400728c */ /* 0x004fc8000bf05070 */
[----:B------:R-:W-:-:S09]  /*0200*/  UISETP.NE.AND.EX UP0, UPT, UR5, URZ, UPT, UP0 ;  /* 0x000000ff0500728c */ /* 0x000fd2000bf05300 */
[----:B------:R-:W-:Y:S05]  /*0210*/  BRA.U !UP0, `(.L_x_3) ;  /* 0x0000000108107547 */ /* 0x000fea000b800000 */
[----:B------:R-:W2:Y:S01]  /*0220*/  LDC.64 R38, c[0x0][0xca8] ;  /* 0x00032a00ff267b82 */ /* 0x000ea20000000a00 */
[----:B------:R-:W2:Y:S02]  /*0230*/  LDCU.64 UR4, c[0x0][0x358] ;  /* 0x00006b00ff0477ac */ /* 0x000ea40008000a00 */
[----:B--2---:R2:W5:Y:S01]  /*0240*/  LDG.E R38, desc[UR4][R38.64] ;  /* 0x0000000426267981 */ /* 0x004562000c1e1900 */
[----:B------:R-:W-:Y:S05]  /*0250*/  BRA `(.L_x_2) ;  /* 0x0000000000087947 */ /* 0x000fea0003800000 */
.L_x_3:
[----:B------:R-:W2:Y:S02]  /*0260*/  LDCU UR4, c[0x0][0xca0] ;  /* 0x00019400ff0477ac */ /* 0x000ea40008000800 */
[----:B--2---:R-:W-:Y:S02]  /*0270*/  MOV R38, UR4 ;  /* 0x0000000400267c02 */ /* 0x004fe40008000f00 */
.L_x_2:
[----:B------:R-:W-:Y:S01]  /*0280*/  IMAD.U32 R0, RZ, RZ, UR17 ;  /* 0x00000011ff007e24 */ /* 0x000fe2000f8e00ff */
[----:B------:R-:W-:Y:S04]  /*0290*/  BSSY.RECONVERGENT B0, `(.L_x_4) ;  /* 0x0000012000007945 */ /* 0x000fe80003800200 */
[C---:B------:R-:W-:Y:S02]  /*02a0*/  ISETP.NE.OR P2, PT, R0.reuse, 0x1, !P1 ;  /* 0x000000010000780c */ /* 0x040fe40004f45670 */
[----:B------:R-:W-:-:S11]  /*02b0*/  ISETP.NE.OR P0, PT, R0, 0x3, !P1 ;  /* 0x000000030000780c */ /* 0x000fd60004f05670 */
[----:B------:R-:W-:Y:S05]  /*02c0*/  @P2 BRA `(.L_x_5) ;  /* 0x0000000000382947 */ /* 0x000fea0003800000 */
[----:B------:R-:W3:Y:S02]  /*02d0*/  LDCU.64 UR4, c[0x0][0x348] ;  /* 0x00006900ff0477ac */ /* 0x000ee40008000a00 */
[----:B---3--:R-:W-:Y:S02]  /*02e0*/  UIADD3 UR10, UP3, UPT, UR4, 0x80, URZ ;  /* 0x00000080040a7890 */ /* 0x008fe4000ff7e0ff */
[----:B------:R-:W-:Y:S02]  /*02f0*/  UIADD3 UR8, UP2, UPT, UR4, 0x180, URZ ;  /* 0x0000018004087890 */ /* 0x000fe4000ff5e0ff */
[----:B------:R-:W-:Y:S02]  /*0300*/  UIADD3 UR6, UP1, UPT, UR4, 0x280, URZ ;  /* 0x0000028004067890 */ /* 0x000fe4000ff3e0ff */
[----:B------:R-:W-:Y:S02]  /*0310*/  UIADD3 UR4, UP0, UPT, UR4, 0x380, URZ ;  /* 0x0000038004047890 */ /* 0x000fe4000ff1e0ff */
[----:B------:R-:W-:-:S02]  /*0320*/  UIADD3.X UR11, UPT, UPT, URZ, UR5, URZ, UP3, !UPT ;  /* 0x00000005ff0b7290 */ /* 0x000fc40009ffe4ff */
[----:B------:R-:W-:Y:S02]  /*0330*/  UIADD3.X UR9, UPT, UPT, URZ, UR5, URZ, UP2, !UPT ;  /* 0x00000005ff097290 */ /* 0x000fe400097fe4ff */
[----:B------:R-:W-:Y:S02]  /*0340*/  UIADD3.X UR7, UPT, UPT, URZ, UR5, URZ, UP1, !UPT ;  /* 0x00000005ff077290 */ /* 0x000fe40008ffe4ff */
[----:B------:R-:W-:-:S03]  /*0350*/  UIADD3.X UR5, UPT, UPT, URZ, UR5, URZ, UP0, !UPT ;  /* 0x00000005ff057290 */ /* 0x000fc600087fe4ff */
[----:B------:R3:W-:Y:S02]  /*0360*/  UTMACCTL.PF [UR10] ;  /* 0x000000000a0079b9 */ /* 0x0007e40008040000 */
[----:B------:R3:W-:Y:S02]  /*0370*/  UTMACCTL.PF [UR8] ;  /* 0x00000000080079b9 */ /* 0x0007e40008040000 */
[----:B------:R3:W-:Y:S02]  /*0380*/  UTMACCTL.PF [UR6] ;  /* 0x00000000060079b9 */ /* 0x0007e40008040000 */
[----:B------:R3:W-:Y:S02]  /*0390*/  UTMACCTL.PF [UR4] ;  /* 0x00000000040079b9 */ /* 0x0007e40008040000 */
[----:B---3--:R-:W-:Y:S01]  /*03a0*/  NOP ;  /* 0x0000000000007918 */ /* 0x008fe20000000000 */
.L_x_5:
[----:B------:R-:W-:Y:S05]  /*03b0*/  BSYNC.RECONVERGENT B0 ;  /* 0x0000000000007941 */ /* 0x000fea0003800200 */
.L_x_4:
[----:B------:R-:W-:Y:S04]  /*03c0*/  BSSY.RECONVERGENT B0, `(.L_x_6) ;  /* 0x000000a000007945 */ /* 0x000fe80003800200 */
[----:B------:R-:W-:Y:S05]  /*03d0*/  @P0 BRA `(.L_x_7) ;  /* 0x0000000000200947 */ /* 0x000fea0003800000 */
[----:B------:R-:W3:Y:S02]  /*03e0*/  LDCU.64 UR4, c[0x0][0x348] ;  /* 0x00006900ff0477ac */ /* 0x000ee40008000a00 */
[----:B---3--:R-:W-:Y:S02]  /*03f0*/  UIADD3 UR6, UP1, UPT, UR4, 0x980, URZ ;  /* 0x0000098004067890 */ /* 0x008fe4000ff3e0ff */
[----:B------:R-:W-:Y:S02]  /*0400*/  UIADD3 UR4, UP0, UPT, UR4, 0xa80, URZ ;  /* 0x00000a8004047890 */ /* 0x000fe4000ff1e0ff */
[----:B------:R-:W-:Y:S02]  /*0410*/  UIADD3.X UR7, UPT, UPT, URZ, UR5, URZ, UP1, !UPT ;  /* 0x00000005ff077290 */ /* 0x000fe40008ffe4ff */
[----:B------:R-:W-:-:S07]  /*0420*/  UIADD3.X UR5, UPT, UPT, URZ, UR5, URZ, UP0, !UPT ;  /* 0x00000005ff057290 */ /* 0x000fce00087fe4ff */
[----:B------:R3:W-:Y:S02]  /*0430*/  UTMACCTL.PF [UR6] ;  /* 0x00000000060079b9 */ /* 0x0007e40008040000 */
[----:B------:R3:W-:Y:S02]  /*0440*/  UTMACCTL.PF [UR4] ;  /* 0x00000000040079b9 */ /* 0x0007e40008040000 */
[----:B---3--:R-:W-:Y:S01]  /*0450*/  NOP ;  /* 0x0000000000007918 */ /* 0x008fe20000000000 */
.L_x_7:
[----:B------:R-:W-:Y:S05]  /*0460*/  BSYNC.RECONVERGENT B0 ;  /* 0x0000000000007941 */ /* 0x000fea0003800200 */
.L_x_6:
[----:B------:R-:W3:Y:S01]  /*0470*/  LDCU.64 UR4, c[0x0][0xc88] ;  /* 0x00019100ff0477ac */ /* 0x000ee20008000a00 */
[----:B------:R-:W-:Y:S02]  /*0480*/  UISETP.EQ.U32.AND UP1, UPT, UR12, URZ, UPT ;  /* 0x000000ff0c00728c */ /* 0x000fe4000bf22070 */
[----:B------:R-:W-:Y:S02]  /*0490*/  UPLOP3.LUT UP3, UPT, UPT, UPT, UPT, 0x80, 0x8 ;  /* 0x000000000008789c */ /* 0x000fe40003f6f070 */
[----:B---3--:R-:W-:-:S04]  /*04a0*/  UISETP.NE.U32.AND UP0, UPT, UR4, URZ, UPT ;  /* 0x000000ff0400728c */ /* 0x008fc8000bf05070 */
[----:B------:R-:W-:-:S04]  /*04b0*/  UISETP.NE.AND.EX UP0, UPT, UR5, URZ, UPT, UP0 ;  /* 0x000000ff0500728c */ /* 0x000fc8000bf05300 */
[----:B------:R-:W-:-:S04]  /*04c0*/  UISETP.EQ.OR.EX UP2, UPT, UR13, URZ, !UP0, UP1 ;  /* 0x000000ff0d00728c */ /* 0x000fc8000c742710 */
[----:B------:R-:W-:-:S06]  /*04d0*/  UP2UR UR4, UPR, URZ, 0x4 ;  /* 0x00000004ff047883 */ /* 0x000fcc0008000000 */
[----:B------:R-:W-:Y:S01]  /*04e0*/  MOV R83, UR4 ;  /* 0x0000000400537c02 */ /* 0x000fe20008000f00 */
[----:B------:R-:W-:Y:S06]  /*04f0*/  BRA.U !UP2, `(.L_x_8) ;  /* 0x000000010a207547 */ /* 0x000fec000b800000 */
[----:B------:R-:W-:Y:S01]  /*0500*/  UISETP.NE.U32.AND UP1, UPT, UR12, URZ, UPT ;  /* 0x000000ff0c00728c */ /* 0x000fe2000bf25070 */
[----:B-----5:R-:W-:Y:S01]  /*0510*/  FSETP.NEU.AND P0, PT, R41, RZ, PT ;  /* 0x000000ff2900720b */ /* 0x020fe20003f0d000 */
[----:B------:R-:W-:Y:S02]  /*0520*/  USEL UR4, URZ, 0xffffffff, UP0 ;  /* 0xffffffffff047887 */ /* 0x000fe40008000000 */
[----:B------:R-:W-:-:S10]  /*0530*/  UISETP.NE.AND.EX UP1, UPT, UR13, URZ, UPT, UP1 ;  /* 0x000000ff0d00728c */ /* 0x000fd4000bf25310 */
[----:B------:R-:W-:Y:S01]  /*0540*/  VOTEU.ANY UP0, P0 ;  /* 0x0000000000ff7886 */ /* 0x000fe20000000100 */
[----:B------:R-:W-:-:S04]  /*0550*/  @!UP1 USEL UR4, URZ, 0xffffffff, UP0 ;  /* 0xffffffffff049887 */ /* 0x000fc80008000000 */
[----:B------:R-:W-:-:S04]  /*0560*/  ULOP3.LUT UR4, UR4, 0x1, URZ, 0xc0, !UPT ;  /* 0x0000000104047892 */ /* 0x000fc8000f8ec0ff */
[----:B------:R-:W-:-:S11]  /*0570*/  UISETP.NE.U32.AND UP3, UPT, UR4, 0x1, UPT ;  /* 0x000000010400788c */ /* 0x000fd6000bf65070 */
.L_x_8:
[----:B------:R-:W3:Y:S01]  /*0580*/  SHFL.IDX PT, R0, R81, RZ, 0x1f ;  /* 0x00001fff51007589 */ /* 0x000ee200000e0000 */
[----:B------:R-:W-:-:S04]  /*0590*/  UISETP.NE.AND UP0, UPT, UR17, 0x2, UPT ;  /* 0x000000021100788c */ /* 0x000fc8000bf05270 */
[----:B------:R-:W-:Y:S02]  /*05a0*/  UISETP.EQ.AND UP1, UPT, UR46, URZ, !UP0 ;  /* 0x000000ff2e00728c */ /* 0x000fe4000c722270 */
[----:B------:R-:W-:-:S04]  /*05b0*/  USEL UR50, URZ, 0x1, UP0 ;  /* 0x00000001ff327887 */ /* 0x000fc80008000000 */
[----:B------:R-:W-:Y:S02]  /*05c0*/  PLOP3.LUT P4, PT, P1, PT, UP1, 0x80, 0x8 ;  /* 0x000000000008781c */ /* 0x000fe40000f8f018 */
[----:B---3--:R-:W-:-:S13]  /*05d0*/  ISETP.NE.AND P0, PT, R0, RZ, PT ;  /* 0x000000ff0000720c */ /* 0x008fda0003f05270 */
[----:B------:R-:W-:Y:S05]  /*05e0*/  @P0 BRA `(.L_x_9) ;  /* 0x0000000000b00947 */ /* 0x000fea0003800000 */
[----:B------:R-:W-:Y:S01]  /*05f0*/  ELECT P0, URZ, PT ;  /* 0x0000000000ff782f */ /* 0x000fe20003800000 */
[----:B------:R-:W-:-:S12]  /*0600*/  BSSY.RECONVERGENT B0, `(.L_x_9) ;  /* 0x000002a000007945 */ /* 0x000fd80003800200 */
[----:B------:R-:W-:Y:S05]  /*0610*/  @!P0 BRA `(.L_x_10) ;  /* 0x0000000000a08947 */ /* 0x000fea0003800000 */
[----:B------:R-:W-:Y:S01]  /*0620*/  UMOV UR4, 0x400 ;  /* 0x0000040000047882 */ /* 0x000fe20000000000 */
[----:B------:R-:W-:Y:S01]  /*0630*/  UMOV UR8, 0x1 ;  /* 0x0000000100087882 */ /* 0x000fe20000000000 */
[----:B------:R-:W-:Y:S01]  /*0640*/  UMOV UR6, 0x2 ;  /* 0x0000000200067882 */ /* 0x000fe20000000000 */
[----:B------:R-:W-:Y:S02]  /*0650*/  ULEA UR4, UR55, UR4, 0x18 ;  /* 0x0000000437047291 */ /* 0x000fe4000f8ec0ff */
[----:B------:R-:W-:-:S04]  /*0660*/  UIADD3 UR8, UPT, UPT, -UR8, 0x100000, URZ ;  /* 0x0010000008087890 */ /* 0x000fc8000fffe1ff */
[----:B------:R-:W-:Y:S02]  /*0670*/  USHF.L.U32 UR9, UR8, 0xb, URZ ;  /* 0x0000000b08097899 */ /* 0x000fe400080006ff */
[----:B------:R-:W-:Y:S02]  /*0680*/  USHF.L.U32 UR8, UR8, 0x1, URZ ;  /* 0x0000000108087899 */ /* 0x000fe400080006ff */
[----:B------:R-:W-:-:S04]  /*0690*/  UIADD3 UR6, UPT, UPT, -UR6, 0x100000, URZ ;  /* 0x0010000006067890 */ /* 0x000fc8000fffe1ff */
[----:B------:R-:W-:Y:S02]  /*06a0*/  USHF.L.U32 UR7, UR6, 0xb, URZ ;  /* 0x0000000b06077899 */ /* 0x000fe400080006ff */
[----:B------:R-:W-:Y:S01]  /*06b0*/  USHF.L.U32 UR6, UR6, 0x1, URZ ;  /* 0x0000000106067899 */ /* 0x000fe200080006ff */
[----:B------:R-:W3:Y:S03]  /*06c0*/  FENCE.VIEW.ASYNC.S ;  /* 0x00000000000073c6 */ /* 0x000ee60000000000 */
[----:B---3--:R3:W4:Y:S08]  /*06d0*/  SYNCS.EXCH.64 URZ, [UR4], UR8 ;  /* 0x0000000804ff75b2 */ /* 0x0087300008000100 */
[----:B------:R3:W1:Y:S01]  /*06e0*/  SYNCS.EXCH.64 URZ, [UR4+0x70], UR6 ;  /* 0x0000700604ff75b2 */ /* 0x0006620008000100 */
        /* <DEDUP_REMOVED lines=25> */
[----:B------:R3:W1:Y:S02]  /*0880*/  SYNCS.EXCH.64 URZ, [UR4+0xd8], UR6 ;  /* 0x0000d80604ff75b2 */ /* 0x0006640008000100 */
[----:B---34-:R-:W-:Y:S01]  /*0890*/  NOP ;  /* 0x0000000000007918 */ /* 0x018fe20000000000 */
.L_x_10:
[----:B------:R-:W-:Y:S05]  /*08a0*/  BSYNC.RECONVERGENT B0 ;  /* 0x0000000000007941 */ /* 0x000fea0003800200 */
.L_x_9:
[----:B------:R-:W3:Y:S01]  /*08b0*/  SHFL.IDX PT, R0, R81, RZ, 0x1f ;  /* 0x00001fff51007589 */ /* 0x000ee200000e0000 */
[----:B------:R-:W-:Y:S01]  /*08c0*/  NOP ;  /* 0x0000000000007918 */ /* 0x000fe20000000000 */
[----:B---3--:R-:W-:-:S13]  /*08d0*/  ISETP.NE.AND P0, PT, R0, 0x1, PT ;  /* 0x000000010000780c */ /* 0x008fda0003f05270 */
[----:B------:R-:W-:Y:S05]  /*08e0*/  @P0 BRA `(.L_x_11) ;  /* 0x0000000000540947 */ /* 0x000fea0003800000 */
        /* <DEDUP_REMOVED lines=10> */
[----:B------:R-:W-:Y:S01]  /*0990*/  ELECT P0, URZ, PT ;  /* 0x0000000000ff782f */ /* 0x000fe20003800000 */
[----:B------:R-:W3:Y:S02]  /*09a0*/  FENCE.VIEW.ASYNC.S ;  /* 0x00000000000073c6 */ /* 0x000ee40000000000 */
[----:B---3--:R3:W4:Y:S08]  /*09b0*/  SYNCS.EXCH.64 URZ, [UR4+0xe0], UR8 ;  /* 0x0000e00804ff75b2 */ /* 0x0087300008000100 */
[----:B------:R3:W1:Y:S01]  /*09c0*/  SYNCS.EXCH.64 URZ, [UR4+0x100], UR6 ;  /* 0x0001000604ff75b2 */ /* 0x0006620008000100 */
[----:B------:R3:W1:Y:S01]  /*09d0*/  SYNCS.EXCH.64 URZ, [UR4+0xe8], UR8 ;  /* 0x0000e80804ff75b2 */ /* 0x0006620008000100 */
[----:B------:R3:W1:Y:S01]  /*09e0*/  SYNCS.EXCH.64 URZ, [UR4+0x108], UR6 ;  /* 0x0001080604ff75b2 */ /* 0x0006620008000100 */
[----:B------:R3:W1:Y:S01]  /*09f0*/  SYNCS.EXCH.64 URZ, [UR4+0xf0], UR8 ;  /* 0x0000f00804ff75b2 */ /* 0x0006620008000100 */
[----:B------:R3:W1:Y:S01]  /*0a00*/  SYNCS.EXCH.64 URZ, [UR4+0x110], UR6 ;  /* 0x0001100604ff75b2 */ /* 0x0006620008000100 */
[----:B------:R3:W1:Y:S01]  /*0a10*/  SYNCS.EXCH.64 URZ, [UR4+0xf8], UR8 ;  /* 0x0000f80804ff75b2 */ /* 0x0006620008000100 */
[----:B------:R3:W1:Y:S01]  /*0a20*/  SYNCS.EXCH.64 URZ, [UR4+0x118], UR6 ;  /* 0x0001180604ff75b2 */ /* 0x0006620008000100 */
[----:B------:R-:W-:Y:S01]  /*0a30*/  NOP ;  /* 0x0000000000007918 */ /* 0x000fe20000000000 */
.L_x_11:
[----:B------:R-:W2:Y:S01]  /*0a40*/  SHFL.IDX PT, R0, R81, RZ, 0x1f ;  /* 0x00001fff51007589 */ /* 0x000ea200000e0000 */
[----:B------:R-:W-:Y:S01]  /*0a50*/  NOP ;  /* 0x0000000000007918 */ /* 0x000fe20000000000 */
[----:B--2---:R-:W-:-:S13]  /*0a60*/  ISETP.NE.AND P0, PT, R0, 0x3, PT ;  /* 0x000000030000780c */ /* 0x004fda0003f05270 */
[----:B------:R-:W-:Y:S05]  /*0a70*/  @P0 BRA `(.L_x_12) ;  /* 0x00000000002c0947 */ /* 0x000fea0003800000 */
[----:B---3--:R-:W-:Y:S01]  /*0a80*/  UMOV UR6, 0x400 ;  /* 0x0000040000067882 */ /* 0x008fe20000000000 */
[----:B------:R-:W-:Y:S01]  /*0a90*/  UMOV UR4, 0x20 ;  /* 0x0000002000047882 */ /* 0x000fe20000000000 */
[----:B------:R-:W-:Y:S02]  /*0aa0*/  ULEA UR6, UR55, UR6, 0x18 ;  /* 0x0000000637067291 */ /* 0x000fe4000f8ec0ff */
[----:B------:R-:W-:-:S04]  /*0ab0*/  UIADD3 UR4, UPT, UPT, -UR4, 0x100000, URZ ;  /* 0x0010000004047890 */ /* 0x000fc8000fffe1ff */
[----:B------:R-:W-:Y:S02]  /*0ac0*/  USHF.L.U32 UR5, UR4, 0xb, URZ ;  /* 0x0000000b04057899 */ /* 0x000fe400080006ff */
[----:B------:R-:W-:Y:S01]  /*0ad0*/  USHF.L.U32 UR4, UR4, 0x1, URZ ;  /* 0x0000000104047899 */ /* 0x000fe200080006ff */
[----:B------:R-:W-:Y:S01]  /*0ae0*/  ELECT P0, URZ, PT ;  /* 0x0000000000ff782f */ /* 0x000fe20003800000 */
[----:B------:R-:W2:Y:S10]  /*0af0*/  FENCE.VIEW.ASYNC.S ;  /* 0x00000000000073c6 */ /* 0x000eb40000000000 */
[----:B--2---:R2:W3:Y:S01]  /*0b00*/  SYNCS.EXCH.64 URZ, [UR6+0x120], UR4 ;  /* 0x0001200406ff75b2 */ /* 0x0044e20008000100 */
[----:B------:R2:W1:Y:S01]  /*0b10*/  SYNCS.EXCH.64 URZ, [UR6+0x128], UR4 ;  /* 0x0001280406ff75b2 */ /* 0x0004620008000100 */
[----:B------:R-:W-:Y:S01]  /*0b20*/  NOP ;  /* 0x0000000000007918 */ /* 0x000fe20000000000 */
.L_x_12:
[----:B------:R-:W4:Y:S01]  /*0b30*/  SHFL.IDX PT, R0, R81, RZ, 0x1f ;  /* 0x00001fff51007589 */ /* 0x000f2200000e0000 */
[----:B------:R-:W-:Y:S01]  /*0b40*/  NOP ;  /* 0x0000000000007918 */ /* 0x000fe20000000000 */
[----:B----4-:R-:W-:-:S13]  /*0b50*/  ISETP.NE.AND P0, PT, R0, 0x4, PT ;  /* 0x000000040000780c */ /* 0x010fda0003f05270 */
[----:B------:R-:W-:Y:S05]  /*0b60*/  @P0 BRA `(.L_x_13) ;  /* 0x0000000000480947 */ /* 0x000fea0003800000 */
[----:B--23--:R-:W-:Y:S01]  /*0b70*/  UMOV UR4, 0x3a0 ;  /* 0x000003a000047882 */ /* 0x00cfe20000000000 */
[----:B------:R-:W-:Y:S01]  /*0b80*/  UMOV UR6, 0x400 ;  /* 0x0000040000067882 */ /* 0x000fe20000000000 */
[----:B------:R-:W-:Y:S01]  /*0b90*/  USEL UR4, UR4, 0x320, UP3 ;  /* 0x0000032004047887 */ /* 0x000fe20009800000 */
        /* <DEDUP_REMOVED lines=9> */
[----:B------:R-:W2:Y:S02]  /*0c30*/  FENCE.VIEW.ASYNC.S ;  /* 0x00000000000073c6 */ /* 0x000ea40000000000 */
[----:B--2---:R4:W2:Y:S08]  /*0c40*/  SYNCS.EXCH.64 URZ, [UR6+0x130], UR8 ;  /* 0x0001300806ff75b2 */ /* 0x0048b00008000100 */
[----:B------:R4:W3:Y:S01]  /*0c50*/  SYNCS.EXCH.64 URZ, [UR6+0x140], UR4 ;  /* 0x0001400406ff75b2 */ /* 0x0008e20008000100 */
[----:B------:R4:W1:Y:S01]  /*0c60*/  SYNCS.EXCH.64 URZ, [UR6+0x138], UR8 ;  /* 0x0001380806ff75b2 */ /* 0x0008620008000100 */
[----:B------:R4:W1:Y:S02]  /*0c70*/  SYNCS.EXCH.64 URZ, [UR6+0x148], UR4 ;  /* 0x0001480406ff75b2 */ /* 0x0008640008000100 */
[----:B----4-:R-:W-:Y:S01]  /*0c80*/  NOP ;  /* 0x0000000000007918 */ /* 0x010fe20000000000 */
.L_x_13:
[----:B------:R-:W4:Y:S01]  /*0c90*/  SHFL.IDX PT, R0, R81, RZ, 0x1f ;  /* 0x00001fff51007589 */ /* 0x000f2200000e0000 */
[----:B------:R-:W-:Y:S01]  /*0ca0*/  NOP ;  /* 0x0000000000007918 */ /* 0x000fe20000000000 */
[----:B----4-:R-:W-:-:S13]  /*0cb0*/  ISETP.NE.AND P0, PT, R0, 0x5, PT ;  /* 0x000000050000780c */ /* 0x010fda0003f05270 */
[----:B------:R-:W-:Y:S05]  /*0cc0*/  @P0 BRA `(.L_x_14) ;  /* 0x0000000000440947 */ /* 0x000fea0003800000 */
[----:B--23--:R-:W-:Y:S01]  /*0cd0*/  UMOV UR4, 0x400 ;  /* 0x0000040000047882 */ /* 0x00cfe20000000000 */
        /* <DEDUP_REMOVED lines=16> */
.L_x_14:
[----:B------:R-:W4:Y:S01]  /*0de0*/  SHFL.IDX PT, R0, R81, RZ, 0x1f ;  /* 0x00001fff51007589 */ /* 0x000f2200000e0000 */
[----:B------:R-:W-:Y:S01]  /*0df0*/  ISETP.NE.OR P1, PT, RZ, UR17, !P1 ;  /* 0x00000011ff007c0c */ /* 0x000fe2000cf25670 */
[----:B------:R-:W-:Y:S01]  /*0e00*/  NOP ;  /* 0x0000000000007918 */ /* 0x000fe20000000000 */
[----:B----4-:R-:W-:-:S13]  /*0e10*/  ISETP.NE.AND P0, PT, R0, 0x3, PT ;  /* 0x000000030000780c */ /* 0x010fda0003f05270 */
[----:B------:R-:W-:Y:S05]  /*0e20*/  @P0 BRA `(.L_x_15) ;  /* 0x0000000000340947 */ /* 0x000fea0003800000 */
[----:B--23--:R-:W-:Y:S01]  /*0e30*/  UMOV UR4, 0x400 ;  /* 0x0000040000047882 */ /* 0x00cfe20000000000 */
[----:B------:R-:W-:Y:S01]  /*0e40*/  UMOV UR6, 0x20 ;  /* 0x0000002000067882 */ /* 0x000fe20000000000 */
[----:B------:R-:W-:Y:S02]  /*0e50*/  ULEA UR4, UR55, UR4, 0x18 ;  /* 0x0000000437047291 */ /* 0x000fe4000f8ec0ff */
[----:B------:R-:W-:-:S04]  /*0e60*/  UIADD3 UR6, UPT, UPT, -UR6, 0x100000, URZ ;  /* 0x0010000006067890 */ /* 0x000fc8000fffe1ff */
[----:B------:R-:W-:Y:S02]  /*0e70*/  USHF.L.U32 UR7, UR6, 0xb, URZ ;  /* 0x0000000b06077899 */ /* 0x000fe400080006ff */
[----:B------:R-:W-:Y:S01]  /*0e80*/  USHF.L.U32 UR6, UR6, 0x1, URZ ;  /* 0x0000000106067899 */ /* 0x000fe200080006ff */
[----:B------:R-:W-:Y:S01]  /*0e90*/  ELECT P0, URZ, PT ;  /* 0x0000000000ff782f */ /* 0x000fe20003800000 */
[----:B------:R-:W2:Y:S10]  /*0ea0*/  FENCE.VIEW.ASYNC.S ;  /* 0x00000000000073c6 */ /* 0x000eb40000000000 */
[----:B--2---:R4:W2:Y:S01]  /*0eb0*/  SYNCS.EXCH.64 URZ, [UR4+0x170], UR6 ;  /* 0x0001700604ff75b2 */ /* 0x0048a20008000100 */
[----:B------:R4:W3:Y:S01]  /*0ec0*/  SYNCS.EXCH.64 URZ, [UR4+0x180], UR6 ;  /* 0x0001800604ff75b2 */ /* 0x0008e20008000100 */
[----:B------:R4:W1:Y:S01]  /*0ed0*/  SYNCS.EXCH.64 URZ, [UR4+0x178], UR6 ;  /* 0x0001780604ff75b2 */ /* 0x0008620008000100 */
[----:B------:R4:W1:Y:S02]  /*0ee0*/  SYNCS.EXCH.64 URZ, [UR4+0x188], UR6 ;  /* 0x0001880604ff75b2 */ /* 0x0008640008000100 */
[----:B----4-:R-:W-:Y:S01]  /*0ef0*/  NOP ;  /* 0x0000000000007918 */ /* 0x010fe20000000000 */
.L_x_15:
[----:B------:R-:W-:Y:S01]  /*0f00*/  VOTEU.ALL UP0, P1 ;  /* 0x0000000000ff7886 */ /* 0x000fe20000800000 */
[----:B--23--:R-:W-:Y:S01]  /*0f10*/  UMOV UR4, 0x20 ;  /* 0x0000002000047882 */ /* 0x00cfe20000000000 */
[----:B------:R-:W2:Y:S01]  /*0f20*/  LDCU UR7, c[0x0][0x36c] ;  /* 0x00006d80ff0777ac */ /* 0x000ea20008000800 */
[----:B------:R-:W-:Y:S01]  /*0f30*/  NOP ;  /* 0x0000000000007918 */ /* 0x000fe20000000000 */
[----:B------:R-:W-:Y:S01]  /*0f40*/  LOP3.LUT R0, R94, 0x1f, RZ, 0xc0, !PT ;  /* 0x0000001f5e007812 */ /* 0x000fe200078ec0ff */
[----:B------:R-:W-:Y:S01]  /*0f50*/  @!UP0 UMOV UR6, 0x400 ;  /* 0x0000040000068882 */ /* 0x000fe20000000000 */
[----:B------:R-:W-:-:S04]  /*0f60*/  @!UP0 UIADD3 UR4, UPT, UPT, -UR4, 0x100000, URZ ;  /* 0x0010000004048890 */ /* 0x000fc8000fffe1ff */
[----:B------:R-:W-:Y:S02]  /*0f70*/  @!UP0 USHF.L.U32 UR5, UR4, 0xb, URZ ;  /* 0x0000000b04058899 */ /* 0x000fe400080006ff */
[----:B------:R-:W-:Y:S02]  /*0f80*/  @!UP0 USHF.L.U32 UR4, UR4, 0x1, URZ ;  /* 0x0000000104048899 */ /* 0x000fe400080006ff */
[----:B------:R-:W-:Y:S01]  /*0f90*/  @!UP0 ULEA UR6, UR55, UR6, 0x18 ;  /* 0x0000000637068291 */ /* 0x000fe2000f8ec0ff */
[----:B------:R-:W-:Y:S01]  /*0fa0*/  VOTEU.ALL UP0, P1 ;  /* 0x0000000000ff7886 */ /* 0x000fe20000800000 */
[----:B------:R-:W-:Y:S02]  /*0fb0*/  UISETP.NE.AND UP4, UPT, UR17, URZ, UPT ;  /* 0x000000ff1100728c */ /* 0x000fe4000bf85270 */
[----:B--2---:R-:W-:Y:S01]  /*0fc0*/  UISETP.EQ.U32.AND UP5, UPT, UR7, 0x1, UPT ;  /* 0x000000010700788c */ /* 0x004fe2000bfa2070 */
[----:B------:R-:W2:Y:S07]  /*0fd0*/  FENCE.VIEW.ASYNC.S ;  /* 0x00000000000073c6 */ /* 0x000eae0000000000 */
[----:B--2---:R2:W3:Y:S01]  /*0fe0*/  @!UP0 SYNCS.EXCH.64 URZ, [UR6+0x190], UR4 ;  /* 0x0001900406ff85b2 */ /* 0x0044e20008000100 */
[----:B------:R-:W-:Y:S05]  /*0ff0*/  BRA.U !UP5, `(.L_x_16) ;  /* 0x000000010d087547 */ /* 0x000fea000b800000 */
[----:B-1-3--:R-:W-:Y:S01]  /*1000*/  UCGABAR_ARV ;  /* 0x00000000000079c7 */ /* 0x00afe20008000000 */
[----:B------:R-:W-:Y:S05]  /*1010*/  BRA `(.L_x_17) ;  /* 0x0000000000047947 */ /* 0x000fea0003800000 */
.L_x_16:
[----:B-1-3--:R-:W-:Y:S01]  /*1020*/  NOP ;  /* 0x0000000000007918 */ /* 0x00afe20000000000 */
.L_x_17:
[----:B------:R-:W1:Y:S01]  /*1030*/  S2UR UR64, SR_CTAID.X ;  /* 0x00000000004079c3 */ /* 0x000e620000002500 */
[----:B------:R-:W-:-:S05]  /*1040*/  CS2R.32 R82, SR_CgaSize ;  /* 0x0000000000527805 */ /* 0x000fca0000008a00 */
[----:B------:R-:W-:-:S05]  /*1050*/  IMAD R82, R82, -0xa0, RZ ;  /* 0xffffff6052527824 */ /* 0x000fca00078e02ff */
[----:B--2---:R-:W-:-:S14]  /*1060*/  R2UR UR5, R82 ;  /* 0x00000000520572ca */ /* 0x004fdc00000e0000 */
[----:B------:R-:W2:Y:S01]  /*1070*/  LDCU UR5, c[0x0][UR5+0x2b0] ;  /* 0x00005600050577ac */ /* 0x000ea20008000800 */
[----:B------:R-:W-:-:S05]  /*1080*/  CS2R.32 R82, SR_CgaSize ;  /* 0x0000000000527805 */ /* 0x000fca0000008a00 */
[----:B------:R-:W-:-:S05]  /*1090*/  IMAD R82, R82, -0xa0, RZ ;  /* 0xffffff6052527824 */ /* 0x000fca00078e02ff */
[----:B------:R-:W-:-:S14]  /*10a0*/  R2UR UR4, R82 ;  /* 0x00000000520472ca */ /* 0x000fdc00000e0000 */
[----:B------:R-:W3:Y:S01]  /*10b0*/  LDCU UR4, c[0x0][UR4+0x2b4] ;  /* 0x00005680040477ac */ /* 0x000ee20008000800 */
[----:B------:R-:W4:Y:S01]  /*10c0*/  S2UR UR7, SR_CTAID.Y ;  /* 0x00000000000779c3 */ /* 0x000f220000002600 */
[----:B------:R-:W-:-:S05]  /*10d0*/  CS2R.32 R82, SR_CgaSize ;  /* 0x0000000000527805 */ /* 0x000fca0000008a00 */
[----:B------:R-:W-:-:S05]  /*10e0*/  IMAD R82, R82, -0xa0, RZ ;  /* 0xffffff6052527824 */ /* 0x000fca00078e02ff */
[----:B------:R-:W-:-:S14]  /*10f0*/  R2UR UR8, R82 ;  /* 0x00000000520872ca */ /* 0x000fdc00000e0000 */
[----:B------:R-:W3:Y:S01]  /*1100*/  LDCU UR8, c[0x0][UR8+0x2a0] ;  /* 0x00005400080877ac */ /* 0x000ee20008000800 */
[----:B------:R-:W3:Y:S01]  /*1110*/  LDCU UR26, c[0x0][0xf24] ;  /* 0x0001e480ff1a77ac */ /* 0x000ee20008000800 */
[----:B------:R-:W1:Y:S01]  /*1120*/  S2UR UR44, SR_CTAID.Z ;  /* 0x00000000002c79c3 */ /* 0x000e620000002700 */
[----:B------:R-:W-:-:S05]  /*1130*/  CS2R.32 R82, SR_CgaSize ;  /* 0x0000000000527805 */ /* 0x000fca0000008a00 */
[----:B------:R-:W-:-:S05]  /*1140*/  IMAD R82, R82, -0xa0, RZ ;  /* 0xffffff6052527824 */ /* 0x000fca00078e02ff */
[----:B------:R-:W-:-:S14]  /*1150*/  R2UR UR63, R82 ;  /* 0x00000000523f72ca */ /* 0x000fdc00000e0000 */
[----:B------:R-:W3:Y:S01]  /*1160*/  LDCU UR63, c[0x0][UR63+0x2a4] ;  /* 0x000054803f3f77ac */ /* 0x000ee20008000800 */
[----:B------:R-:W-:Y:S02]  /*1170*/  UISETP.GT.U32.AND UP0, UPT, UR46, 0xffff, UPT ;  /* 0x0000ffff2e00788c */ /* 0x000fe4000bf04070 */
[----:B------:R-:W-:Y:S01]  /*1180*/  USHF.R.U32.HI UR61, URZ, 0x1, UR55 ;  /* 0x00000001ff3d7899 */ /* 0x000fe20008011637 */
[----:B-1----:R-:W-:Y:S01]  /*1190*/  I2FP.F32.U32 R3, UR64 ;  /* 0x0000004000037c45 */ /* 0x002fe20008201000 */
[----:B------:R-:W-:Y:S02]  /*11a0*/  USEL UR31, UR46, 0xffff, !UP0 ;  /* 0x0000ffff2e1f7887 */ /* 0x000fe4000c000000 */
[----:B------:R-:W-:Y:S02]  /*11b0*/  USHF.L.U32 UR38, UR55, 0xb, URZ ;  /* 0x0000000b37267899 */ /* 0x000fe400080006ff */
[----:B--2---:R-:W-:Y:S01]  /*11c0*/  FMUL R3, R3, UR5 ;  /* 0x0000000503037c20 */ /* 0x004fe20008400000 */
[----:B------:R-:W-:Y:S01]  /*11d0*/  USHF.L.U32 UR49, UR55, 0x7, URZ ;  /* 0x0000000737317899 */ /* 0x000fe200080006ff */
[----:B----4-:R-:W-:Y:S01]  /*11e0*/  I2FP.F32.U32 R2, UR7 ;  /* 0x0000000700027c45 */ /* 0x010fe20008201000 */
[----:B------:R-:W-:-:S03]  /*11f0*/  USHF.L.U32 UR27, UR55, 0x6, URZ ;  /* 0x00000006371b7899 */ /* 0x000fc600080006ff */
[----:B------:R-:W1:Y:S01]  /*1200*/  F2I.U32.TRUNC.NTZ R3, R3 ;  /* 0x0000000300037305 */ /* 0x000e62000020f000 */
[----:B------:R-:W-:Y:S01]  /*1210*/  USHF.L.U32 UR45, UR55, 0x8, URZ ;  /* 0x00000008372d7899 */ /* 0x000fe200080006ff */
[----:B---3--:R-:W-:Y:S01]  /*1220*/  FMUL R2, R2, UR4 ;  /* 0x0000000402027c20 */ /* 0x008fe20008400000 */
[----:B------:R-:W-:Y:S01]  /*1230*/  ULOP3.LUT UR4, UR55, 0x2, URZ, 0xc0, !UPT ;  /* 0x0000000237047892 */ /* 0x000fe2000f8ec0ff */
[----:B------:R-:W-:Y:S01]  /*1240*/  UMOV UR32, 0x5 ;  /* 0x0000000500207882 */ /* 0x000fe20000000000 */
[----:B------:R-:W-:Y:S02]  /*1250*/  UMOV UR30, 0x3 ;  /* 0x00000003001e7882 */ /* 0x000fe40000000000 */
[----:B------:R-:W-:Y:S01]  /*1260*/  UISETP.GT.U32.AND UP0, UPT, UR4, 0xffff, UPT ;  /* 0x0000ffff0400788c */ /* 0x000fe2000bf04070 */
[----:B------:R-:W2:Y:S01]  /*1270*/  F2I.U32.TRUNC.NTZ R2, R2 ;  /* 0x0000000200027305 */ /* 0x000ea2000020f000 */
[----:B------:R-:W3:Y:S02]  /*1280*/  LDCU UR39, c[0x0][0xf24] ;  /* 0x0001e480ff2777ac */ /* 0x000ee40008000800 */
[----:B------:R-:W-:Y:S01]  /*1290*/  USEL UR37, UR4, 0xffff, !UP0 ;  /* 0x0000ffff04257887 */ /* 0x000fe2000c000000 */
[----:B-1----:R-:W-:Y:S01]  /*12a0*/  R2UR UR5, R3 ;  /* 0x00000000030572ca */ /* 0x002fe200000e0000 */
[----:B------:R-:W1:Y:S01]  /*12b0*/  LDCU UR29, c[0x0][0xf30] ;  /* 0x0001e600ff1d77ac */ /* 0x000e620008000800 */
[----:B------:R-:W-:Y:S01]  /*12c0*/  PRMT R3, RZ, 0x7610, R3 ;  /* 0x00007610ff037816 */ /* 0x000fe20000000003 */
[----:B------:R-:W-:Y:S01]  /*12d0*/  UMOV UR16, UR64 ;  /* 0x0000004000107c82 */ /* 0x000fe20008000000 */
[----:B------:R-:W-:Y:S01]  /*12e0*/  UISETP.GE.AND UP2, UPT, UR26, 0x1, UPT ;  /* 0x000000011a00788c */ /* 0x000fe2000bf46270 */
[----:B--2---:R-:W-:Y:S01]  /*12f0*/  R2UR UR6, R2 ;  /* 0x00000000020672ca */ /* 0x004fe200000e0000 */
[----:B------:R-:W-:Y:S01]  /*1300*/  UMOV UR11, UR7 ;  /* 0x00000007000b7c82 */ /* 0x000fe20008000000 */
[----:B------:R-:W-:-:S06]  /*1310*/  PRMT R2, RZ, 0x7610, R2 ;  /* 0x00007610ff027816 */ /* 0x000fcc0000000002 */
[----:B------:R-:W-:-:S04]  /*1320*/  UIADD3 UR5, UPT, UPT, -UR5, URZ, URZ ;  /* 0x000000ff05057290 */ /* 0x000fc8000fffe1ff */
[----:B------:R-:W-:Y:S02]  /*1330*/  UIMAD UR5, UR8, UR5, UR64 ;  /* 0x00000005080572a4 */ /* 0x000fe4000f8e0240 */
[----:B------:R-:W-:-:S04]  /*1340*/  UIADD3 UR4, UPT, UPT, -UR6, URZ, URZ ;  /* 0x000000ff06047290 */ /* 0x000fc8000fffe1ff */
[----:B------:R-:W-:Y:S01]  /*1350*/  IMAD.U32 R82, RZ, RZ, UR5 ;  /* 0x00000005ff527e24 */ /* 0x000fe2000f8e00ff */
[----:B------:R-:W-:Y:S01]  /*1360*/  UIMAD UR63, UR63, UR4, UR7 ;  /* 0x000000043f3f72a4 */ /* 0x000fe2000f8e0207 */
[----:B-1-3--:R-:W-:Y:S11]  /*1370*/  BRA.U UP4, `(.L_x_18) ;  /* 0x00000001043c7547 */ /* 0x00aff6000b800000 */
[----:B------:R-:W-:-:S13]  /*1380*/  R2UR UR4, R82 ;  /* 0x00000000520472ca */ /* 0x000fda00000e0000 */
[----:B------:R-:W-:Y:S02]  /*1390*/  UISETP.GT.U32.AND UP0, UPT, UR4, 0x1, UPT ;  /* 0x000000010400788c */ /* 0x000fe4000bf04070 */
[----:B------:R-:W-:Y:S02]  /*13a0*/  ULOP3.LUT UR4, UR4, 0xfffffffe, URZ, 0xc0, !UPT ;  /* 0xfffffffe04047892 */ /* 0x000fe4000f8ec0ff */
[----:B------:R-:W-:Y:S02]  /*13b0*/  UISETP.NE.AND UP1, UPT, UR63, URZ, UP0 ;  /* 0x000000ff3f00728c */ /* 0x000fe40008725270 */
[----:B------:R-:W-:Y:S02]  /*13c0*/  UISETP.NE.AND UP0, UPT, UR63, 0x1, UP0 ;  /* 0x000000013f00788c */ /* 0x000fe40008705270 */
[----:B------:R-:W-:Y:S02]  /*13d0*/  USEL UR7, URZ, 0x1, UP1 ;  /* 0x00000001ff077887 */ /* 0x000fe40008800000 */
[----:B------:R-:W-:-:S02]  /*13e0*/  USEL UR6, URZ, 0x4, UP0 ;  /* 0x00000004ff067887 */ /* 0x000fc40008000000 */
[----:B------:R-:W-:Y:S02]  /*13f0*/  USEL UR5, URZ, 0x2, UP1 ;  /* 0x00000002ff057887 */ /* 0x000fe40008800000 */
[----:B------:R-:W-:Y:S02]  /*1400*/  ULEA UR4, UR63, UR4, 0x1 ;  /* 0x000000043f047291 */ /* 0x000fe4000f8e08ff */
[----:B------:R-:W-:Y:S02]  /*1410*/  USEL UR8, URZ, 0x8, UP0 ;  /* 0x00000008ff087887 */ /* 0x000fe40008000000 */
[----:B------:R-:W-:Y:S02]  /*1420*/  UIADD3 UR5, UPT, UPT, UR5, UR6, UR7 ;  /* 0x0000000605057290 */ /* 0x000fe4000fffe007 */
[----:B------:R-:W-:Y:S02]  /*1430*/  USHF.L.U32 UR4, UR30, UR4, URZ ;  /* 0x000000041e047299 */ /* 0x000fe400080006ff */
[----:B------:R-:W-:-:S04]  /*1440*/  UIADD3 UR5, UPT, UPT, UR5, UR8, URZ ;  /* 0x0000000805057290 */ /* 0x000fc8000fffe0ff */
[----:B------:R-:W-:Y:S02]  /*1450*/  IMAD.U32 R2, RZ, RZ, UR4 ;  /* 0x00000004ff027e24 */ /* 0x000fe4000f8e00ff */
[----:B------:R-:W-:Y:S02]  /*1460*/  MOV R3, UR5 ;  /* 0x0000000500037c02 */ /* 0x000fe40008000f00 */
.L_x_18:
[----:B------:R-:W-:Y:S05]  /*1470*/  BRA.U !UP2, `(.L_x_19) ;  /* 0x000000010ad47547 */ /* 0x000fea000b800000 */
[----:B------:R-:W1:Y:S01]  /*1480*/  LDCU.128 UR12, c[0x0][0xf10] ;  /* 0x0001e200ff0c77ac */ /* 0x000e620008000c00 */
[----:B------:R-:W2:Y:S01]  /*1490*/  LDCU UR6, c[0x0][0x370] ;  /* 0x00006e00ff0677ac */ /* 0x000ea20008000800 */
[----:B------:R-:W3:Y:S01]  /*14a0*/  LDCU UR5, c[0x0][0x374] ;  /* 0x00006e80ff0577ac */ /* 0x000ee20008000800 */
[----:B------:R-:W4:Y:S01]  /*14b0*/  LDCU UR28, c[0x0][0xf0c] ;  /* 0x0001e180ff1c77ac */ /* 0x000f220008000800 */
[----:B------:R-:W4:Y:S01]  /*14c0*/  LDCU UR4, c[0x0][0xf20] ;  /* 0x0001e400ff0477ac */ /* 0x000f220008000800 */
[----:B------:R-:W4:Y:S01]  /*14d0*/  LDCU.64 UR8, c[0x0][0xf28] ;  /* 0x0001e500ff0877ac */ /* 0x000f220008000a00 */
[----:B-1----:R-:W-:Y:S02]  /*14e0*/  UISETP.NE.AND UP0, UPT, UR14, 0x1, UPT ;  /* 0x000000010e00788c */ /* 0x002fe4000bf05270 */
[----:B---3--:R-:W-:Y:S02]  /*14f0*/  UIMAD.WIDE.U32 UR18, UR5, UR15, URZ ;  /* 0x0000000f051272a5 */ /* 0x008fe4000f8e00ff */
[----:B--2---:R-:W-:-:S02]  /*1500*/  UIMAD.WIDE.U32 UR22, UR6, UR12, URZ ;  /* 0x0000000c061672a5 */ /* 0x004fc4000f8e00ff */
[----:B----4-:R-:W-:Y:S02]  /*1510*/  UISETP.NE.AND UP1, UPT, UR28, 0x1, UPT ;  /* 0x000000011c00788c */ /* 0x010fe4000bf25270 */
[----:B------:R-:W-:Y:S01]  /*1520*/  UISETP.NE.AND UP2, UPT, UR26, 0x1, UPT ;  /* 0x000000011a00788c */ /* 0x000fe2000bf45270 */
[----:B------:R-:W-:Y:S02]  /*1530*/  UMOV UR18, UR19 ;  /* 0x0000001300127c82 */ /* 0x000fe40008000000 */
[----:B------:R-:W-:Y:S01]  /*1540*/  UMOV UR22, UR23 ;  /* 0x0000001700167c82 */ /* 0x000fe20008000000 */
[----:B------:R-:W-:Y:S02]  /*1550*/  @UP0 USHF.R.U32.HI UR5, URZ, UR4, UR18 ;  /* 0x00000004ff050299 */ /* 0x000fe40008011612 */
[----:B------:R-:W-:Y:S02]  /*1560*/  UIMAD.WIDE.U32 UR24, UR11, UR15, URZ ;  /* 0x0000000f0b1872a5 */ /* 0x000fe4000f8e00ff */
[----:B------:R-:W-:-:S02]  /*1570*/  UIMAD.WIDE.U32 UR18, UR5, UR8, URZ ;  /* 0x00000008051272a5 */ /* 0x000fc4000f8e00ff */
[----:B------:R-:W-:Y:S02]  /*1580*/  @UP1 USHF.R.U32.HI UR6, URZ, UR13, UR22 ;  /* 0x0000000dff061299 */ /* 0x000fe40008011616 */
[----:B------:R-:W-:Y:S02]  /*1590*/  UIMAD.WIDE.U32 UR20, UR16, UR12, URZ ;  /* 0x0000000c101472a5 */ /* 0x000fe4000f8e00ff */
[----:B------:R-:W-:Y:S01]  /*15a0*/  UIMAD.WIDE.U32 UR22, UR6, UR8, URZ ;  /* 0x00000008061672a5 */ /* 0x000fe2000f8e00ff */
[----:B------:R-:W-:Y:S01]  /*15b0*/  UMOV UR24, UR25 ;  /* 0x0000001900187c82 */ /* 0x000fe20008000000 */
[----:B------:R-:W-:Y:S01]  /*15c0*/  UMOV UR18, UR19 ;  /* 0x0000001300127c82 */ /* 0x000fe20008000000 */
[----:B------:R-:W-:Y:S02]  /*15d0*/  USHF.R.U32.HI UR24, URZ, UR4, UR24 ;  /* 0x00000004ff187299 */ /* 0x000fe40008011618 */
[----:B------:R-:W-:Y:S02]  /*15e0*/  @UP2 USHF.R.U32.HI UR5, URZ, UR9, UR18 ;  /* 0x00000009ff052299 */ /* 0x000fe40008011612 */
[----:B------:R-:W-:Y:S01]  /*15f0*/  UMOV UR7, UR23 ;  /* 0x0000001700077c82 */ /* 0x000fe20008000000 */
[----:B------:R-:W-:Y:S01]  /*1600*/  UMOV UR20, UR21 ;  /* 0x0000001500147c82 */ /* 0x000fe20008000000 */
[----:B------:R-:W-:-:S02]  /*1610*/  @UP2 USHF.R.U32.HI UR6, URZ, UR9, UR7 ;  /* 0x00000009ff062299 */ /* 0x000fc40008011607 */
[----:B------:R-:W-:Y:S02]  /*1620*/  USHF.R.U32.HI UR13, URZ, UR13, UR20 ;  /* 0x0000000dff0d7299 */ /* 0x000fe40008011614 */
[----:B------:R-:W-:Y:S02]  /*1630*/  USEL UR4, UR11, UR24, !UP0 ;  /* 0x000000180b047287 */ /* 0x000fe4000c000000 */
[----:B------:R-:W-:Y:S02]  /*1640*/  UIMAD UR7, UR5, UR26, URZ ;  /* 0x0000001a050772a4 */ /* 0x000fe4000f8e02ff */
[----:B------:R-:W-:Y:S02]  /*1650*/  USEL UR5, UR16, UR13, !UP1 ;  /* 0x0000000d10057287 */ /* 0x000fe4000c800000 */
[----:B------:R-:W-:Y:S02]  /*1660*/  UIMAD UR10, UR6, UR26, URZ ;  /* 0x0000001a060a72a4 */ /* 0x000fe4000f8e02ff */
[----:B------:R-:W-:-:S02]  /*1670*/  UISETP.GE.AND UP0, UPT, UR4, UR7, UPT ;  /* 0x000000070400728c */ /* 0x000fc4000bf06270 */
[----:B------:R-:W-:Y:S02]  /*1680*/  UIMAD.WIDE.U32 UR12, UR4, UR8, URZ ;  /* 0x00000008040c72a5 */ /* 0x000fe4000f8e00ff */
[----:B------:R-:W-:Y:S02]  /*1690*/  UISETP.GE.OR UP0, UPT, UR5, UR10, UP0 ;  /* 0x0000000a0500728c */ /* 0x000fe40008706670 */
[----:B------:R-:W-:Y:S02]  /*16a0*/  UIMAD.WIDE.U32 UR18, UR5, UR8, URZ ;  /* 0x00000008051272a5 */ /* 0x000fe4000f8e00ff */
[----:B------:R-:W-:Y:S01]  /*16b0*/  UIADD3 UR7, UPT, UPT, -UR4, URZ, URZ ;  /* 0x000000ff04077290 */ /* 0x000fe2000fffe1ff */
[----:B------:R-:W-:Y:S01]  /*16c0*/  UMOV UR8, UR13 ;  /* 0x0000000d00087c82 */ /* 0x000fe20008000000 */
[----:B------:R-:W-:Y:S02]  /*16d0*/  UIADD3 UR10, UPT, UPT, -UR5, URZ, URZ ;  /* 0x000000ff050a7290 */ /* 0x000fe4000fffe1ff */
[----:B------:R-:W-:-:S02]  /*16e0*/  USHF.R.U32.HI UR8, URZ, UR9, UR8 ;  /* 0x00000009ff087299 */ /* 0x000fc40008011608 */
[----:B------:R-:W-:Y:S02]  /*16f0*/  UIMAD UR11, UR14, UR7, UR11 ;  /* 0x000000070e0b72a4 */ /* 0x000fe4000f8e020b */
[----:B------:R-:W-:Y:S01]  /*1700*/  USEL UR8, UR4, UR8, !UP2 ;  /* 0x0000000804087287 */ /* 0x000fe2000d000000 */
[----:B------:R-:W-:Y:S01]  /*1710*/  @!UP0 UMOV UR7, UR19 ;  /* 0x0000001300078c82 */ /* 0x000fe20008000000 */
[----:B------:R-:W-:Y:S02]  /*1720*/  UIMAD UR16, UR28, UR10, UR16 ;  /* 0x0000000a1c1072a4 */ /* 0x000fe4000f8e0210 */
[----:B------:R-:W-:Y:S02]  /*1730*/  @!UP0 USHF.R.U32.HI UR7, URZ, UR9, UR7 ;  /* 0x00000009ff078299 */ /* 0x000fe40008011607 */
[----:B------:R-:W-:Y:S02]  /*1740*/  UIADD3 UR9, UPT, UPT, -UR8, URZ, URZ ;  /* 0x000000ff08097290 */ /* 0x000fe4000fffe1ff */
[----:B------:R-:W-:-:S02]  /*1750*/  @!UP0 USEL UR7, UR5, UR7, !UP2 ;  /* 0x0000000705078287 */ /* 0x000fc4000d000000 */
[----:B------:R-:W-:Y:S02]  /*1760*/  UIMAD UR9, UR26, UR9, UR4 ;  /* 0x000000091a0972a4 */ /* 0x000fe4000f8e0204 */
[----:B------:R-:W-:Y:S02]  /*1770*/  @!UP0 UIADD3 UR8, UPT, UPT, UR8, -UR7, URZ ;  /* 0x8000000708088290 */ /* 0x000fe4000fffe0ff */
[----:B------:R-:W-:Y:S02]  /*1780*/  @!UP0 UIMAD UR6, UR9, UR6, UR7 ;  /* 0x00000006090682a4 */ /* 0x000fe4000f8e0207 */
[----:B------:R-:W-:-:S04]  /*1790*/  @!UP0 UIMAD UR4, UR8, UR26, UR5 ;  /* 0x0000001a080482a4 */ /* 0x000fc8000f8e0205 */
[----:B------:R-:W-:Y:S01]  /*17a0*/  UIMAD UR11, UR4, UR14, UR11 ;  /* 0x0000000e040b72a4 */ /* 0x000fe2000f8e020b */
[----:B------:R-:W-:Y:S02]  /*17b0*/  @!UP0 UMOV UR5, UR6 ;  /* 0x0000000600058c82 */ /* 0x000fe40008000000 */
[----:B------:R-:W-:-:S12]  /*17c0*/  UIMAD UR16, UR5, UR28, UR16 ;  /* 0x0000001c051072a4 */ /* 0x000fd8000f8e0210 */
.L_x_19:
[----:B------:R-:W-:Y:S02]  /*17d0*/  UISETP.NE.AND UP1, UPT, UR29, 0x1, UPT ;  /* 0x000000011d00788c */ /* 0x000fe4000bf25270 */
[----:B------:R-:W-:Y:S02]  /*17e0*/  ULOP3.LUT UR45, UR45, 0x100, URZ, 0xc0, !UPT ;  /* 0x000001002d2d7892 */ /* 0x000fe4000f8ec0ff */
[----:B------:R-:W-:Y:S02]  /*17f0*/  ULOP3.LUT UR31, UR31, 0xffff, URZ, 0xc0, !UPT ;  /* 0x0000ffff1f1f7892 */ /* 0x000fe4000f8ec0ff */
[----:B------:R-:W-:Y:S02]  /*1800*/  ULOP3.LUT UR37, UR37, 0xffff, URZ, 0xc0, !UPT ;  /* 0x0000ffff25257892 */ /* 0x000fe4000f8ec0ff */
[----:B------:R-:W-:Y:S02]  /*1810*/  UISETP.NE.AND UP0, UPT, UR17, 0x2, UPT ;  /* 0x000000021100788c */ /* 0x000fe4000bf05270 */
[----:B------:R-:W-:-:S02]  /*1820*/  ULOP3.LUT UR66, UR64, 0x1, URZ, 0xc0, !UPT ;  /* 0x0000000140427892 */ /* 0x000fc4000f8ec0ff */
[----:B------:R-:W-:Y:S02]  /*1830*/  ULOP3.LUT UR61, UR61, 0x1, URZ, 0xc0, !UPT ;  /* 0x000000013d3d7892 */ /* 0x000fe4000f8ec0ff */
[----:B------:R-:W-:Y:S02]  /*1840*/  ULOP3.LUT UR38, UR38, 0x1000, URZ, 0xc0, !UPT ;  /* 0x0000100026267892 */ /* 0x000fe4000f8ec0ff */
[----:B------:R-:W-:Y:S02]  /*1850*/  ULOP3.LUT UR49, UR49, 0x100, URZ, 0xc0, !UPT ;  /* 0x0000010031317892 */ /* 0x000fe4000f8ec0ff */
[----:B------:R-:W-:Y:S02]  /*1860*/  ULOP3.LUT UR26, UR27, 0x80, URZ, 0xc0, !UPT ;  /* 0x000000801b1a7892 */ /* 0x000fe4000f8ec0ff */
[----:B------:R-:W-:Y:S02]  /*1870*/  USHF.R.U32.HI UR10, URZ, 0x1, UR45 ;  /* 0x00000001ff0a7899 */ /* 0x000fe4000801162d */
[----:B------:R-:W-:-:S02]  /*1880*/  USHF.L.U32 UR31, UR32, UR31, URZ ;  /* 0x0000001f201f7299 */ /* 0x000fc400080006ff */
[----:B------:R-:W-:Y:S01]  /*1890*/  USHF.L.U32 UR37, UR30, UR37, URZ ;  /* 0x000000251e257299 */ /* 0x000fe200080006ff */
[----:B------:R-:W-:Y:S11]  /*18a0*/  BRA.U UP1, `(.L_x_20) ;  /* 0x0000000101447547 */ /* 0x000ff6000b800000 */
[----:B------:R-:W1:Y:S01]  /*18b0*/  LDCU.128 UR12, c[0x0][0xf10] ;  /* 0x0001e200ff0c77ac */ /* 0x000e620008000c00 */
[----:B------:R-:W2:Y:S01]  /*18c0*/  LDCU UR8, c[0x0][0xf0c] ;  /* 0x0001e180ff0877ac */ /* 0x000ea20008000800 */
[----:B------:R-:W3:Y:S01]  /*18d0*/  LDCU UR9, c[0x0][0xf20] ;  /* 0x0001e400ff0977ac */ /* 0x000ee20008000800 */
[----:B-1----:R-:W-:Y:S02]  /*18e0*/  UIMAD.WIDE.U32 UR6, UR16, UR12, URZ ;  /* 0x0000000c100672a5 */ /* 0x002fe4000f8e00ff */
[----:B------:R-:W-:Y:S02]  /*18f0*/  UIMAD.WIDE.U32 UR4, UR11, UR15, URZ ;  /* 0x0000000f0b0472a5 */ /* 0x000fe4000f8e00ff */
[----:B--2---:R-:W-:Y:S02]  /*1900*/  UISETP.NE.AND UP2, UPT, UR8, 0x1, UPT ;  /* 0x000000010800788c */ /* 0x004fe4000bf45270 */
[----:B------:R-:W-:Y:S01]  /*1910*/  UISETP.NE.AND UP1, UPT, UR14, 0x1, UPT ;  /* 0x000000010e00788c */ /* 0x000fe2000bf25270 */
[----:B------:R-:W-:-:S02]  /*1920*/  UMOV UR6, UR7 ;  /* 0x0000000700067c82 */ /* 0x000fc40008000000 */
[----:B------:R-:W-:Y:S01]  /*1930*/  UMOV UR4, UR5 ;  /* 0x0000000500047c82 */ /* 0x000fe20008000000 */
[----:B------:R-:W-:Y:S02]  /*1940*/  USHF.R.U32.HI UR13, URZ, UR13, UR6 ;  /* 0x0000000dff0d7299 */ /* 0x000fe40008011606 */
[----:B---3--:R-:W-:Y:S02]  /*1950*/  USHF.R.U32.HI UR4, URZ, UR9, UR4 ;  /* 0x00000009ff047299 */ /* 0x008fe40008011604 */
[----:B------:R-:W-:Y:S02]  /*1960*/  USEL UR5, UR16, UR13, !UP2 ;  /* 0x0000000d10057287 */ /* 0x000fe4000d000000 */
[----:B------:R-:W-:-:S04]  /*1970*/  USEL UR4, UR11, UR4, !UP1 ;  /* 0x000000040b047287 */ /* 0x000fc8000c800000 */
[----:B------:R-:W-:Y:S02]  /*1980*/  UIADD3 UR6, UPT, UPT, UR5, -UR4, URZ ;  /* 0x8000000405067290 */ /* 0x000fe4000fffe0ff */
[----:B------:R-:W-:Y:S02]  /*1990*/  UIADD3 UR4, UPT, UPT, -UR5, UR4, URZ ;  /* 0x0000000405047290 */ /* 0x000fe4000fffe1ff */
[----:B------:R-:W-:Y:S02]  /*19a0*/  UIMAD UR11, UR6, UR14, UR11 ;  /* 0x0000000e060b72a4 */ /* 0x000fe4000f8e020b */
[----:B------:R-:W-:-:S12]  /*19b0*/  UIMAD UR16, UR4, UR8, UR16 ;  /* 0x00000008041072a4 */ /* 0x000fd8000f8e0210 */
.L_x_20:
[----:B------:R-:W-:Y:S05]  /*19c0*/  BRA.U !UP5, `(.L_x_21) ;  /* 0x000000010d0c7547 */ /* 0x000fea000b800000 */
[----:B------:R-:W-:Y:S01]  /*19d0*/  UCGABAR_WAIT ;  /* 0x0000000000007dc7 */ /* 0x000fe20008000000 */
[----:B------:R-:W-:Y:S01]  /*19e0*/  CCTL.IVALL ;  /* 0x00000000ff00798f */ /* 0x000fe20002000000 */
[----:B------:R-:W-:Y:S05]  /*19f0*/  BRA `(.L_x_22) ;  /* 0x0000000000047947 */ /* 0x000fea0003800000 */
.L_x_21:
[----:B------:R-:W-:Y:S06]  /*1a00*/  BAR.SYNC.DEFER_BLOCKING 0x0 ;  /* 0x0000000000007b1d */ /* 0x000fec0000010000 */
.L_x_22:
[----:B------:R-:W-:Y:S05]  /*1a10*/  BRA.U UP0, `(.L_x_23) ;  /* 0x0000001d00087547 */ /* 0x000fea000b800000 */
[----:B------:R-:W1:Y:S01]  /*1a20*/  LDCU UR6, c[0x0][0x38c] ;  /* 0x00007180ff0677ac */ /* 0x000e620008000800 */
[----:B------:R-:W-:Y:S01]  /*1a30*/  PLOP3.LUT P2, PT, PT, PT, UP3, 0x80, 0x8 ;  /* 0x000000000008781c */ /* 0x000fe20003f4f038 */
[----:B------:R-:W-:Y:S01]  /*1a40*/  IMAD.MOV.U32 R12, RZ, RZ, 0x1 ;  /* 0x00000001ff0c7424 */ /* 0x000fe200078e00ff */
[----:B------:R-:W-:Y:S02]  /*1a50*/  ISETP.NE.AND P3, PT, R0, RZ, P4 ;  /* 0x000000ff0000720c */ /* 0x000fe40002765270 */
[----:B------:R-:W-:Y:S02]  /*1a60*/  CS2R R10, SRZ ;  /* 0x00000000000a7805 */ /* 0x000fe4000001ff00 */
[----:B------:R-:W-:Y:S01]  /*1a70*/  PLOP3.LUT P2, PT, P2, PT, PT, 0x8, 0x80 ;  /* 0x000000000080781c */ /* 0x000fe2000174e170 */
[----:B------:R-:W-:Y:S01]  /*1a80*/  IMAD.MOV.U32 R9, RZ, RZ, RZ ;  /* 0x000000ffff097224 */ /* 0x000fe200078e00ff */
[----:B------:R-:W2:Y:S01]  /*1a90*/  LDCU UR57, c[0x0][0x370] ;  /* 0x00006e00ff3977ac */ /* 0x000ea20008000800 */
[----:B------:R-:W-:Y:S01]  /*1aa0*/  IMAD.MOV.U32 R8, RZ, RZ, 0x1 ;  /* 0x00000001ff087424 */ /* 0x000fe200078e00ff */
[----:B------:R-:W3:Y:S01]  /*1ab0*/  LDCU.64 UR46, c[0x0][0x348] ;  /* 0x00006900ff2e77ac */ /* 0x000ee20008000a00 */
[----:B------:R-:W-:Y:S01]  /*1ac0*/  ULEA UR61, UR66, UR61, 0x1 ;  /* 0x0000003d423d7291 */ /* 0x000fe2000f8e08ff */
[----:B------:R-:W4:Y:S01]  /*1ad0*/  LDCU UR56, c[0x0][0x374] ;  /* 0x00006e80ff3877ac */ /* 0x000f220008000800 */
[----:B-1----:R-:W-:-:S02]  /*1ae0*/  UIADD3 UR5, UPT, UPT, UR6, 0x7f, URZ ;  /* 0x0000007f06057890 */ /* 0x002fc4000fffe0ff */
[----:B------:R-:W-:Y:S02]  /*1af0*/  UIADD3 UR65, UPT, UPT, UR6, 0xfe, URZ ;  /* 0x000000fe06417890 */ /* 0x000fe4000fffe0ff */
[----:B------:R-:W-:Y:S01]  /*1b00*/  USHF.R.S32.HI UR4, URZ, 0x1f, UR5 ;  /* 0x0000001fff047899 */ /* 0x000fe20008011405 */
[----:B------:R-:W-:-:S03]  /*1b10*/  UMOV UR14, URZ ;  /* 0x000000ff000e7c82 */ /* 0x000fc60008000000 */
[----:B------:R-:W-:Y:S02]  /*1b20*/  ULEA.HI UR4, UR4, UR5, URZ, 0x7 ;  /* 0x0000000504047291 */ /* 0x000fe4000f8f38ff */
[----:B------:R-:W-:Y:S02]  /*1b30*/  UIADD3 UR5, UPT, UPT, UR6, -0x1, URZ ;  /* 0xffffffff06057890 */ /* 0x000fe4000fffe0ff */
[----:B------:R-:W-:Y:S02]  /*1b40*/  USHF.R.S32.HI UR59, URZ, 0x7, UR4 ;  /* 0x00000007ff3b7899 */ /* 0x000fe40008011404 */
[----:B------:R-:W-:Y:S02]  /*1b50*/  UISETP.GE.U32.AND UP1, UPT, UR5, -0xff, UPT ;  /* 0xffffff010500788c */ /* 0x000fe4000bf26070 */
[----:B------:R-:W-:-:S04]  /*1b60*/  UISETP.LT.U32.AND UP0, UPT, UR59, 0xe, UPT ;  /* 0x0000000e3b00788c */ /* 0x000fc8000bf01070 */
[----:B------:R-:W-:Y:S02]  /*1b70*/  USEL UR58, UR59, 0xe, UP0 ;  /* 0x0000000e3b3a7887 */ /* 0x000fe40008000000 */
[----:B------:R-:W-:Y:S02]  /*1b80*/  UISETP.NE.AND UP0, UPT, UR17, URZ, UPT ;  /* 0x000000ff1100728c */ /* 0x000fe4000bf05270 */
[----:B------:R-:W-:Y:S02]  /*1b90*/  UIADD3 UR4, UPT, UPT, UR58, -0x1, URZ ;  /* 0xffffffff3a047890 */ /* 0x000fe4000fffe0ff */
[----:B------:R-:W-:Y:S02]  /*1ba0*/  @UP1 UIADD3 UR4, UPT, UPT, UR58, URZ, URZ ;  /* 0x000000ff3a041290 */ /* 0x000fe4000fffe0ff */
[----:B------:R-:W-:Y:S02]  /*1bb0*/  USEL UR48, UR50, 0x2, UP0 ;  /* 0x0000000232307887 */ /* 0x000fe40008000000 */
[----:B------:R-:W-:-:S02]  /*1bc0*/  UIADD3 UR62, UPT, UPT, UR59, -UR58, URZ ;  /* 0x8000003a3b3e7290 */ /* 0x000fc4000fffe0ff */
[----:B------:R-:W-:Y:S02]  /*1bd0*/  UIADD3 UR52, UPT, UPT, UR4, 0x1, URZ ;  /* 0x0000000104347890 */ /* 0x000fe4000fffe0ff */
[----:B--234-:R-:W-:-:S12]  /*1be0*/  UIADD3 UR60, UPT, UPT, -UR4, URZ, URZ ;  /* 0x000000ff043c7290 */ /* 0x01cfd8000fffe1ff */
.L_x_47:
[----:B------:R-:W-:Y:S01]  /*1bf0*/  UISETP.NE.AND UP0, UPT, UR55, URZ, UPT ;  /* 0x000000ff3700728c */ /* 0x000fe2000bf05270 */
[----:B-1----:R-:W1:Y:S08]  /*1c00*/  S2UR UR55, SR_CgaCtaId ;  /* 0x00000000003779c3 */ /* 0x002e700000008800 */
[----:B---3--:R-:W-:Y:S05]  /*1c10*/  BRA.U UP0, `(.L_x_24) ;  /* 0x0000000100347547 */ /* 0x008fea000b800000 */
[----:B------:R-:W2:Y:S01]  /*1c20*/  S2R R0, SR_CgaCtaId ;  /* 0x0000000000007919 */ /* 0x000ea20000008800 */
[----:B------:R-:W-:Y:S02]  /*1c30*/  MOV R3, 0x400 ;  /* 0x0000040000037802 */ /* 0x000fe40000000f00 */
[----:B------:R-:W-:Y:S02]  /*1c40*/  SHF.L.U32 R2, R8, 0x1f, RZ ;  /* 0x0000001f08027819 */ /* 0x000fe400000006ff */
[----:B--2---:R-:W-:-:S05]  /*1c50*/  LEA R0, R0, R3, 0x18 ;  /* 0x0000000300007211 */ /* 0x004fca00078ec0ff */
[----:B------:R-:W-:-:S04]  /*1c60*/  IMAD R3, R9, 0x8, R0 ;  /* 0x0000000809037824 */ /* 0x000fc800078e0200 */
[----:B------:R-:W2:Y:S02]  /*1c70*/  SYNCS.PHASECHK.TRANS64.TRYWAIT P0, [R3+URZ+0x180], R2 ;  /* 0x00018002030075a7 */ /* 0x000ea400080011ff */
[----:B--2---:R-:W-:Y:S05]  /*1c80*/  @!P0 BRA `(.L_x_25) ;  /* 0x0000008800288947 */ /* 0x004fea0003800000 */
.L_x_162:
[----:B------:R-:W-:Y:S01]  /*1c90*/  VIADD R9, R9, 0x1 ;  /* 0x0000000109097836 */ /* 0x000fe20000000000 */
[----:B------:R2:W-:Y:S04]  /*1ca0*/  SYNCS.ARRIVE.TRANS64.A1T0 RZ, [R3+URZ+0x170], RZ ;  /* 0x000170ff03ff79a7 */ /* 0x0005e800081000ff */
[----:B------:R-:W-:-:S04]  /*1cb0*/  ISETP.NE.AND P0, PT, R9, 0x2, PT ;  /* 0x000000020900780c */ /* 0x000fc80003f05270 */
[----:B------:R-:W-:Y:S02]  /*1cc0*/  SEL R9, R9, RZ, P0 ;  /* 0x000000ff09097207 */ /* 0x000fe40000000000 */
[----:B--2---:R-:W-:-:S04]  /*1cd0*/  SEL R3, RZ, 0x1, P0 ;  /* 0x00000001ff037807 */ /* 0x004fc80000000000 */
[----:B------:R-:W-:Y:S02]  /*1ce0*/  LOP3.LUT R8, R8, R3, RZ, 0x3c, !PT ;  /* 0x0000000308087212 */ /* 0x000fe400078e3cff */
.L_x_24:
[----:B------:R-:W-:Y:S01]  /*1cf0*/  UMOV UR5, 0x400 ;  /* 0x0000040000057882 */ /* 0x000fe20000000000 */
[----:B------:R-:W-:Y:S01]  /*1d00*/  SHF.L.U32 R0, R12, 0x1f, RZ ;  /* 0x0000001f0c007819 */ /* 0x000fe200000006ff */
[----:B-1----:R-:W-:Y:S02]  /*1d10*/  ULEA UR5, UR55, UR5, 0x18 ;  /* 0x0000000537057291 */ /* 0x002fe4000f8ec0ff */
[----:B------:R-:W-:Y:S02]  /*1d20*/  UISETP.GE.U32.AND UP0, UPT, UR65, 0xff, UPT ;  /* 0x000000ff4100788c */ /* 0x000fe4000bf06070 */
[----:B------:R-:W-:Y:S02]  /*1d30*/  ULEA UR4, UR14, UR5, 0x3 ;  /* 0x000000050e047291 */ /* 0x000fe4000f8e18ff */
[----:B------:R-:W-:Y:S01]  /*1d40*/  ULEA UR35, UR11, UR66, 0x1 ;  /* 0x000000420b237291 */ /* 0x000fe2000f8e08ff */
[----:B------:R-:W-:-:S03]  /*1d50*/  UMOV UR20, URZ ;  /* 0x000000ff00147c82 */ /* 0x000fc60008000000 */
[----:B------:R-:W-:-:S03]  /*1d60*/  USHF.L.U32 UR35, UR35, 0x6, URZ ;  /* 0x0000000623237899 */ /* 0x000fc600080006ff */
[----:B------:R1:W2:Y:S01]  /*1d70*/  SYNCS.PHASECHK.TRANS64.TRYWAIT P1, [UR4+0x70], R0 ;  /* 0x00007000ff0075a7 */ /* 0x0002a20008021104 */
[----:B------:R-:W-:-:S04]  /*1d80*/  ULEA.HI UR4, UR16, UR16, URZ, 0x1 ;  /* 0x0000001010047291 */ /* 0x000fc8000f8f08ff */
[----:B------:R-:W-:Y:S02]  /*1d90*/  USHF.L.U32 UR6, UR4, 0x7, URZ ;  /* 0x0000000704067899 */ /* 0x000fe400080006ff */
[----:B------:R-:W-:Y:S02]  /*1da0*/  ULOP3.LUT UR27, UR4, 0xfffffffe, URZ, 0xc0, !UPT ;  /* 0xfffffffe041b7892 */ /* 0x000fe4000f8ec0ff */
[----:B------:R-:W-:Y:S02]  /*1db0*/  ULOP3.LUT UR6, UR6, 0xffffff00, URZ, 0xc0, !UPT ;  /* 0xffffff0006067892 */ /* 0x000fe4000f8ec0ff */
[----:B------:R-:W-:Y:S02]  /*1dc0*/  ULOP3.LUT UR27, UR27, 0x1, UR64, 0xf8, !UPT ;  /* 0x000000011b1b7892 */ /* 0x000fe4000f8ef840 */
[----:B------:R-:W-:Y:S01]  /*1dd0*/  ULEA UR43, UR61, UR6, 0x6 ;  /* 0x000000063d2b7291 */ /* 0x000fe2000f8e30ff */
[----:B------:R-:W-:Y:S11]  /*1de0*/  BRA.U !UP0, `(.L_x_26) ;  /* 0x0000000508247547 */ /* 0x000ff6000b800000 */
[----:B------:R-:W-:Y:S01]  /*1df0*/  UMOV UR15, UR60 ;  /* 0x0000003c000f7c82 */ /* 0x000fe20008000000 */
[----:B------:R-:W-:Y:S01]  /*1e00*/  UMOV UR4, UR14 ;  /* 0x0000000e00047c82 */ /* 0x000fe20008000000 */
[----:B------:R-:W-:Y:S01]  /*1e10*/  UMOV UR28, 0xffffffff ;  /* 0xffffffff001c7882 */ /* 0x000fe20000000000 */
[----:B------:R-:W-:-:S05]  /*1e20*/  UMOV UR42, URZ ;  /* 0x000000ff002a7c82 */ /* 0x000fca0008000000 */
.L_x_34:
[----:B------:R-:W-:Y:S01]  /*1e30*/  ULEA UR6, UR4, UR5, 0x3 ;  /* 0x0000000504067291 */ /* 0x000fe2000f8e18ff */
[----:B--2---:R-:W-:Y:S01]  /*1e40*/  @P4 MOV R2, 0x6800 ;  /* 0x0000680000024802 */ /* 0x004fe20000000f00 */
[----:B--23--:R-:W-:Y:S10]  /*1e50*/  @P1 BRA `(.L_x_27) ;  /* 0x00000000000c1947 */ /* 0x00cff40003800000 */
[----:B------:R-:W-:-:S04]  /*1e60*/  SHF.L.U32 R3, R12, 0x1f, RZ ;  /* 0x0000001f0c037819 */ /* 0x000fc800000006ff */
[----:B------:R-:W2:Y:S02]  /*1e70*/  SYNCS.PHASECHK.TRANS64.TRYWAIT P0, [UR6+0x70], R3 ;  /* 0x00007003ff0075a7 */ /* 0x000ea40008001106 */
[----:B--2---:R-:W-:Y:S05]  /*1e80*/  @!P0 BRA `(.L_x_28) ;  /* 0x0000008400bc8947 */ /* 0x004fea0003800000 */
.L_x_27:
[----:B------:R2:W-:Y:S01]  /*1e90*/  @P4 SYNCS.ARRIVE.TRANS64 RZ, [UR6], R2 ;  /* 0x00000002ffff49a7 */ /* 0x0005e20008000006 */
[----:B------:R-:W-:Y:S02]  /*1ea0*/  ULOP3.LUT UR7, UR48, 0x2, URZ, 0xfc, !UPT ;  /* 0x0000000230077892 */ /* 0x000fe4000f8efcff */
[----:B------:R-:W-:Y:S02]  /*1eb0*/  UIADD3 UR15, UPT, UPT, UR15, 0x1, URZ ;  /* 0x000000010f0f7890 */ /* 0x000fe4000fffe0ff */
[----:B------:R-:W-:Y:S02]  /*1ec0*/  UISETP.NE.AND UP0, UPT, UR7, 0x2, UPT ;  /* 0x000000020700788c */ /* 0x000fe4000bf05270 */
[----:B------:R-:W-:Y:S02]  /*1ed0*/  UIADD3 UR28, UPT, UPT, UR28, 0x1, URZ ;  /* 0x000000011c1c7890 */ /* 0x000fe4000fffe0ff */
[----:B------:R-:W-:-:S05]  /*1ee0*/  UISETP.NE.AND UP4, UPT, UR15, 0x1, UPT ;  /* 0x000000010f00788c */ /* 0x000fca000bf85270 */
[----:B------:R-:W-:Y:S05]  /*1ef0*/  BRA.U UP0, `(.L_x_29) ;  /* 0x0000000100047547 */ /* 0x000fea000b800000 */
[----:B------:R-:W-:Y:S05]  /*1f00*/  BPT.TRAP 0x1 ;  /* 0x000000040000795c */ /* 0x000fea0000300000 */
.L_x_29:
[----:B------:R-:W-:Y:S04]  /*1f10*/  BSSY.RECONVERGENT B0, `(.L_x_30) ;  /* 0x0000003000007945 */ /* 0x000fe80003800200 */
[----:B------:R-:W-:Y:S05]  /*1f20*/  @!P3 BRA `(.L_x_31) ;  /* 0x000000000004b947 */ /* 0x000fea0003800000 */
[----:B------:R-:W-:Y:S05]  /*1f30*/  BPT.TRAP 0x1 ;  /* 0x000000040000795c */ /* 0x000fea0000300000 */
.L_x_31:
[----:B------:R-:W-:Y:S05]  /*1f40*/  BSYNC.RECONVERGENT B0 ;  /* 0x0000000000007941 */ /* 0x000fea0003800200 */
.L_x_30:
[----:B------:R-:W-:Y:S01]  /*1f50*/  UIADD3 UR7, UPT, UPT, UR4, 0x1, URZ ;  /* 0x0000000104077890 */ /* 0x000fe2000fffe0ff */
[----:B------:R-:W-:Y:S01]  /*1f60*/  BSSY.RECONVERGENT B0, `(.L_x_32) ;  /* 0x000002d000007945 */ /* 0x000fe20003800200 */
[----:B------:R-:W-:Y:S02]  /*1f70*/  ELECT P0, URZ, PT ;  /* 0x0000000000ff782f */ /* 0x000fe40003800000 */
[----:B------:R-:W-:-:S04]  /*1f80*/  UISETP.NE.AND UP0, UPT, UR7, 0xe, UPT ;  /* 0x0000000e0700788c */ /* 0x000fc8000bf05270 */
[----:B------:R-:W-:Y:S02]  /*1f90*/  USEL UR8, URZ, 0x1, UP0 ;  /* 0x00000001ff087887 */ /* 0x000fe40008000000 */
[----:B------:R-:W-:-:S04]  /*1fa0*/  USEL UR14, UR7, URZ, UP0 ;  /* 0x000000ff070e7287 */ /* 0x000fc80008000000 */
[----:B------:R-:W-:Y:S01]  /*1fb0*/  ULEA UR7, UR14, UR5, 0x3 ;  /* 0x000000050e077291 */ /* 0x000fe2000f8e18ff */
[----:B------:R-:W-:-:S04]  /*1fc0*/  LOP3.LUT R12, R12, UR8, RZ, 0x3c, !PT ;  /* 0x000000080c0c7c12 */ /* 0x000fc8000f8e3cff */
[----:B-1----:R-:W-:-:S04]  /*1fd0*/  SHF.L.U32 R0, R12, 0x1f, RZ ;  /* 0x0000001f0c007819 */ /* 0x002fc800000006ff */
[----:B------:R1:W3:Y:S01]  /*1fe0*/  SYNCS.PHASECHK.TRANS64.TRYWAIT P1, [UR7+0x70], R0 ;  /* 0x00007000ff0075a7 */ /* 0x0002e20008021107 */
[----:B------:R-:W-:Y:S05]  /*1ff0*/  @!P0 BRA `(.L_x_33) ;  /* 0x00000000008c8947 */ /* 0x000fea0003800000 */
[----:B------:R-:W-:Y:S02]  /*2000*/  USHF.L.U32 UR7, UR4, 0x9, URZ ;  /* 0x0000000904077899 */ /* 0x000fe400080006ff */
[----:B------:R-:W-:Y:S02]  /*2010*/  ULEA UR40, UR4, UR38, 0xd ;  /* 0x0000002604287291 */ /* 0x000fe4000f8e68ff */
[----:B------:R-:W-:Y:S02]  /*2020*/  UIADD3 UR22, UP3, UPT, UR46, 0x80, URZ ;  /* 0x000000802e167890 */ /* 0x000fe4000ff7e0ff */
[----:B------:R-:W-:Y:S02]  /*2030*/  ULEA UR32, UR4, UR5, 0xc ;  /* 0x0000000504207291 */ /* 0x000fe4000f8e60ff */
[----:B------:R-:W-:Y:S02]  /*2040*/  UIADD3 UR20, UP2, UPT, UR46, 0x180, URZ ;  /* 0x000001802e147890 */ /* 0x000fe4000ff5e0ff */
[----:B------:R-:W-:-:S02]  /*2050*/  UIADD3 UR18, UP1, UPT, UR46, 0x280, URZ ;  /* 0x000002802e127890 */ /* 0x000fc4000ff3e0ff */
[----:B------:R-:W-:Y:S02]  /*2060*/  ULOP3.LUT UR24, UR49, UR7, URZ, 0xfc, !UPT ;  /* 0x0000000731187292 */ /* 0x000fe4000f8efcff */
[----:B------:R-:W-:Y:S02]  /*2070*/  UIADD3 UR16, UP0, UPT, UR46, 0x380, URZ ;  /* 0x000003802e107890 */ /* 0x000fe4000ff1e0ff */
[----:B------:R-:W-:Y:S02]  /*2080*/  ULOP3.LUT UR8, UR7, UR45, URZ, 0xfc, !UPT ;  /* 0x0000002d07087292 */ /* 0x000fe4000f8efcff */
[----:B------:R-:W-:Y:S02]  /*2090*/  ULOP3.LUT UR41, UR6, 0xfefffff8, URZ, 0xc0, !UPT ;  /* 0xfefffff806297892 */ /* 0x000fe4000f8ec0ff */
[----:B------:R-:W-:Y:S02]  /*20a0*/  UIADD3.X UR23, UPT, UPT, URZ, UR47, URZ, UP3, !UPT ;  /* 0x0000002fff177290 */ /* 0x000fe40009ffe4ff */
[----:B------:R-:W-:-:S02]  /*20b0*/  UIADD3 UR40, UPT, UPT, UR5, 0x8400, UR40 ;  /* 0x0000840005287890 */ /* 0x000fc4000fffe028 */
[----:B------:R-:W-:Y:S02]  /*20c0*/  UPRMT UR7, URZ, 0x5410, UR31 ;  /* 0x00005410ff077896 */ /* 0x000fe4000800001f */
[----:B------:R-:W-:Y:S02]  /*20d0*/  UIADD3.X UR21, UPT, UPT, URZ, UR47, URZ, UP2, !UPT ;  /* 0x0000002fff157290 */ /* 0x000fe400097fe4ff */
[----:B------:R-:W-:Y:S02]  /*20e0*/  UIADD3 UR32, UPT, UPT, UR32, 0x24400, URZ ;  /* 0x0002440020207890 */ /* 0x000fe4000fffe0ff */
[----:B------:R-:W-:Y:S02]  /*20f0*/  UIADD3.X UR19, UPT, UPT, URZ, UR47, URZ, UP1, !UPT ;  /* 0x0000002fff137290 */ /* 0x000fe40008ffe4ff */
[----:B------:R-:W-:Y:S02]  /*2100*/  UIADD3 UR24, UPT, UPT, UR5, 0x32400, UR24 ;  /* 0x0003240005187890 */ /* 0x000fe4000fffe018 */
[----:B------:R-:W-:-:S02]  /*2110*/  UIADD3.X UR17, UPT, UPT, URZ, UR47, URZ, UP0, !UPT ;  /* 0x0000002fff117290 */ /* 0x000fc400087fe4ff */
[----:B------:R-:W-:Y:S02]  /*2120*/  UPRMT UR30, URZ, 0x5410, UR37 ;  /* 0x00005410ff1e7896 */ /* 0x000fe40008000025 */
[----:B------:R-:W-:Y:S01]  /*2130*/  UIADD3 UR8, UPT, UPT, UR5, 0x34000, UR8 ;  /* 0x0003400005087890 */ /* 0x000fe2000fffe008 */
[----:B------:R-:W-:Y:S01]  /*2140*/  UMOV UR50, 0x0 ;  /* 0x0000000000327882 */ /* 0x000fe20000000000 */
[----:B------:R-:W-:Y:S01]  /*2150*/  UMOV UR51, 0x10000000 ;  /* 0x1000000000337882 */ /* 0x000fe20000000000 */
[----:B------:R-:W-:Y:S01]  /*2160*/  UMOV UR34, UR42 ;  /* 0x0000002a00227c82 */ /* 0x000fe20008000000 */
[----:B------:R-:W-:Y:S01]  /*2170*/  UMOV UR36, UR44 ;  /* 0x0000002c00247c82 */ /* 0x000fe20008000000 */
[----:B------:R-:W-:Y:S01]  /*2180*/  UMOV UR33, UR41 ;  /* 0x0000002900217c82 */ /* 0x000fe20008000000 */
[----:B------:R-:W-:Y:S01]  /*2190*/  UMOV UR29, UR44 ;  /* 0x0000002c001d7c82 */ /* 0x000fe20008000000 */
[----:B------:R-:W-:Y:S01]  /*21a0*/  UMOV UR25, UR41 ;  /* 0x0000002900197c82 */ /* 0x000fe20008000000 */
[----:B------:R4:W-:Y:S01]  /*21b0*/  UTMALDG.3D.MULTICAST.2CTA [UR40], [UR22], UR7, desc[UR50] ;  /* 0x00003228160073b4 */ /* 0x0009e20008211807 */
[----:B------:R-:W-:Y:S01]  /*21c0*/  UMOV UR12, UR28 ;  /* 0x0000001c000c7c82 */ /* 0x000fe20008000000 */
[----:B------:R-:W-:Y:S01]  /*21d0*/  UMOV UR13, UR44 ;  /* 0x0000002c000d7c82 */ /* 0x000fe20008000000 */
[----:B------:R-:W-:Y:S01]  /*21e0*/  UMOV UR9, UR41 ;  /* 0x0000002900097c82 */ /* 0x000fe20008000000 */
[----:B------:R4:W-:Y:S01]  /*21f0*/  UTMALDG.3D.2CTA [UR32], [UR20], desc[UR50] ;  /* 0x00003220140075b4 */ /* 0x0009e20008211000 */
[----:B------:R4:W-:Y:S01]  /*2200*/  UTMALDG.4D.MULTICAST.2CTA [UR24], [UR18], UR7, desc[UR50] ;  /* 0x00003218120073b4 */ /* 0x0009e20008219807 */
[----:B------:R4:W-:Y:S02]  /*2210*/  UTMALDG.4D.MULTICAST.2CTA [UR8], [UR16], UR30, desc[UR50] ;  /* 0x00003208100073b4 */ /* 0x0009e4000821981e */
[----:B----4-:R-:W-:Y:S01]  /*2220*/  NOP ;  /* 0x0000000000007918 */ /* 0x010fe20000000000 */
.L_x_33:
[----:B------:R-:W-:Y:S05]  /*2230*/  BSYNC.RECONVERGENT B0 ;  /* 0x0000000000007941 */ /* 0x000fea0003800200 */
.L_x_32:
[----:B------:R-:W-:Y:S01]  /*2240*/  UIADD3 UR42, UPT, UPT, UR42, 0x80, URZ ;  /* 0x000000802a2a7890 */ /* 0x000fe2000fffe0ff */
[----:B------:R-:W-:Y:S01]  /*2250*/  UMOV UR4, UR14 ;  /* 0x0000000e00047c82 */ /* 0x000fe20008000000 */
[----:B------:R-:W-:Y:S01]  /*2260*/  UMOV UR20, UR52 ;  /* 0x0000003400147c82 */ /* 0x000fe20008000000 */
[----:B------:R-:W-:Y:S09]  /*2270*/  BRA.U UP4, `(.L_x_34) ;  /* 0xfffffff904ec7547 */ /* 0x000ff2000b83ffff */
.L_x_26:
[----:B------:R-:W-:Y:S01]  /*2280*/  ULEA UR4, UR14, UR5, 0x3 ;  /* 0x000000050e047291 */ /* 0x000fe2000f8e18ff */
[----:B-1----:R-:W-:Y:S01]  /*2290*/  SHF.L.U32 R0, R12, 0x1f, RZ ;  /* 0x0000001f0c007819 */ /* 0x002fe200000006ff */
[----:B------:R-:W-:Y:S01]  /*22a0*/  @!P2 SYNCS.ARRIVE.TRANS64.A1T0 RZ, [UR5+0x128], RZ ;  /* 0x000128ffffffa9a7 */ /* 0x000fe20008100005 */
[----:B------:R-:W-:-:S06]  /*22b0*/  UISETP.GT.AND UP0, UPT, UR59, UR58, UPT ;  /* 0x0000003a3b00728c */ /* 0x000fcc000bf04270 */
[----:B--23--:R1:W2:Y:S03]  /*22c0*/  SYNCS.PHASECHK.TRANS64.TRYWAIT P1, [UR4+0x70], R0 ;  /* 0x00007000ff0075a7 */ /* 0x00c2a60008021104 */
[----:B------:R-:W-:Y:S05]  /*22d0*/  BRA.U !UP0, `(.L_x_35) ;  /* 0x00000005081c7547 */ /* 0x000fea000b800000 */
[----:B------:R-:W-:Y:S01]  /*22e0*/  UIADD3 UR28, UPT, UPT, UR62, UR20, URZ ;  /* 0x000000143e1c7290 */ /* 0x000fe2000fffe0ff */
[----:B------:R-:W-:-:S11]  /*22f0*/  UMOV UR4, UR14 ;  /* 0x0000000e00047c82 */ /* 0x000fd60008000000 */
.L_x_43:
[----:B------:R-:W-:Y:S01]  /*2300*/  ULEA UR7, UR4, UR5, 0x3 ;  /* 0x0000000504077291 */ /* 0x000fe2000f8e18ff */
[----:B--2---:R-:W-:Y:S01]  /*2310*/  @P4 MOV R2, 0x6800 ;  /* 0x0000680000024802 */ /* 0x004fe20000000f00 */
[----:B--23--:R-:W-:Y:S10]  /*2320*/  @P1 BRA `(.L_x_36) ;  /* 0x00000000000c1947 */ /* 0x00cff40003800000 */
[----:B------:R-:W-:-:S04]  /*2330*/  SHF.L.U32 R3, R12, 0x1f, RZ ;  /* 0x0000001f0c037819 */ /* 0x000fc800000006ff */
[----:B------:R-:W2:Y:S02]  /*2340*/  SYNCS.PHASECHK.TRANS64.TRYWAIT P0, [UR7+0x70], R3 ;  /* 0x00007003ff0075a7 */ /* 0x000ea40008001107 */
[----:B--2---:R-:W-:Y:S05]  /*2350*/  @!P0 BRA `(.L_x_37) ;  /* 0x0000008000a08947 */ /* 0x004fea0003800000 */
.L_x_36:
[----:B------:R2:W-:Y:S01]  /*2360*/  @P4 SYNCS.ARRIVE.TRANS64 RZ, [UR7], R2 ;  /* 0x00000002ffff49a7 */ /* 0x0005e20008000007 */
[----:B------:R-:W-:-:S04]  /*2370*/  ULOP3.LUT UR6, UR48, 0x2, URZ, 0xfc, !UPT ;  /* 0x0000000230067892 */ /* 0x000fc8000f8efcff */
[----:B------:R-:W-:-:S09]  /*2380*/  UISETP.NE.AND UP0, UPT, UR6, 0x2, UPT ;  /* 0x000000020600788c */ /* 0x000fd2000bf05270 */
[----:B------:R-:W-:Y:S05]  /*2390*/  BRA.U UP0, `(.L_x_38) ;  /* 0x0000000100047547 */ /* 0x000fea000b800000 */
[----:B------:R-:W-:Y:S05]  /*23a0*/  BPT.TRAP 0x1 ;  /* 0x000000040000795c */ /* 0x000fea0000300000 */
.L_x_38:
[----:B------:R-:W-:Y:S04]  /*23b0*/  BSSY.RECONVERGENT B0, `(.L_x_39) ;  /* 0x0000003000007945 */ /* 0x000fe80003800200 */
[----:B------:R-:W-:Y:S05]  /*23c0*/  @!P3 BRA `(.L_x_40) ;  /* 0x000000000004b947 */ /* 0x000fea0003800000 */
[----:B------:R-:W-:Y:S05]  /*23d0*/  BPT.TRAP 0x1 ;  /* 0x000000040000795c */ /* 0x000fea0000300000 */
.L_x_40:
[----:B------:R-:W-:Y:S05]  /*23e0*/  BSYNC.RECONVERGENT B0 ;  /* 0x0000000000007941 */ /* 0x000fea0003800200 */
.L_x_39:
        /* <DEDUP_REMOVED lines=11> */
[----:B------:R-:W-:Y:S02]  /*24a0*/  ULEA UR40, UR4, UR38, 0xd ;  /* 0x0000002604287291 */ /* 0x000fe4000f8e68ff */
[----:B------:R-:W-:Y:S02]  /*24b0*/  UIADD3 UR12, UP3, UPT, UR46, 0x80, URZ ;  /* 0x000000802e0c7890 */ /* 0x000fe4000ff7e0ff */
[----:B------:R-:W-:Y:S02]  /*24c0*/  ULEA UR32, UR4, UR5, 0xc ;  /* 0x0000000504207291 */ /* 0x000fe4000f8e60ff */
[----:B------:R-:W-:Y:S02]  /*24d0*/  UIADD3 UR8, UP2, UPT, UR46, 0x180, URZ ;  /* 0x000001802e087890 */ /* 0x000fe4000ff5e0ff */
[----:B------:R-:W-:Y:S02]  /*24e0*/  USHF.L.U32 UR42, UR20, 0x7, URZ ;  /* 0x00000007142a7899 */ /* 0x000fe400080006ff */
[----:B------:R-:W-:-:S02]  /*24f0*/  ULOP3.LUT UR41, UR7, 0xfefffff8, URZ, 0xc0, !UPT ;  /* 0xfefffff807297892 */ /* 0x000fc4000f8ec0ff */
[----:B------:R-:W-:Y:S02]  /*2500*/  UIADD3.X UR13, UPT, UPT, URZ, UR47, URZ, UP3, !UPT ;  /* 0x0000002fff0d7290 */ /* 0x000fe40009ffe4ff */
[----:B------:R-:W-:Y:S02]  /*2510*/  UIADD3 UR40, UPT, UPT, UR5, 0x8400, UR40 ;  /* 0x0000840005287890 */ /* 0x000fe4000fffe028 */
[----:B------:R-:W-:Y:S02]  /*2520*/  UPRMT UR15, URZ, 0x5410, UR31 ;  /* 0x00005410ff0f7896 */ /* 0x000fe4000800001f */
[----:B------:R-:W-:Y:S02]  /*2530*/  UIADD3.X UR9, UPT, UPT, URZ, UR47, URZ, UP2, !UPT ;  /* 0x0000002fff097290 */ /* 0x000fe400097fe4ff */
[----:B------:R-:W-:Y:S02]  /*2540*/  UIADD3 UR32, UPT, UPT, UR32, 0x24400, URZ ;  /* 0x0002440020207890 */ /* 0x000fe4000fffe0ff */
[----:B------:R-:W-:Y:S01]  /*2550*/  USHF.L.U32 UR6, UR4, 0x9, URZ ;  /* 0x0000000904067899 */ /* 0x000fe200080006ff */
[----:B------:R-:W-:Y:S01]  /*2560*/  UMOV UR50, 0x0 ;  /* 0x0000000000327882 */ /* 0x000fe20000000000 */
[----:B------:R-:W-:-:S02]  /*2570*/  UMOV UR51, 0x10000000 ;  /* 0x1000000000337882 */ /* 0x000fc40000000000 */
[----:B------:R-:W-:Y:S01]  /*2580*/  ULOP3.LUT UR16, UR49, UR6, URZ, 0xfc, !UPT ;  /* 0x0000000631107292 */ /* 0x000fe2000f8efcff */
[----:B------:R4:W-:Y:S01]  /*2590*/  UTMALDG.3D.MULTICAST.2CTA [UR40], [UR12], UR15, desc[UR50] ;  /* 0x000032280c0073b4 */ /* 0x0009e2000821180f */
[----:B------:R-:W-:Y:S02]  /*25a0*/  UIADD3 UR24, UP1, UPT, UR46, 0x280, URZ ;  /* 0x000002802e187890 */ /* 0x000fe4000ff3e0ff */
[----:B------:R-:W-:Y:S02]  /*25b0*/  ULOP3.LUT UR6, UR6, UR45, URZ, 0xfc, !UPT ;  /* 0x0000002d06067292 */ /* 0x000fe4000f8efcff */
[----:B------:R-:W-:Y:S01]  /*25c0*/  UIADD3 UR22, UP0, UPT, UR46, 0x380, URZ ;  /* 0x000003802e167890 */ /* 0x000fe2000ff1e0ff */
[----:B------:R-:W-:Y:S01]  /*25d0*/  UMOV UR36, UR44 ;  /* 0x0000002c00247c82 */ /* 0x000fe20008000000 */
[----:B------:R-:W-:Y:S01]  /*25e0*/  UMOV UR33, UR41 ;  /* 0x0000002900217c82 */ /* 0x000fe20008000000 */
[----:B------:R-:W-:Y:S01]  /*25f0*/  UMOV UR34, UR42 ;  /* 0x0000002a00227c82 */ /* 0x000fe20008000000 */
[----:B------:R-:W-:Y:S01]  /*2600*/  UIADD3.X UR25, UPT, UPT, URZ, UR47, URZ, UP1, !UPT ;  /* 0x0000002fff197290 */ /* 0x000fe20008ffe4ff */
[----:B------:R2:W-:Y:S01]  /*2610*/  UTMALDG.3D.2CTA [UR32], [UR8], desc[UR50] ;  /* 0x00003220080075b4 */ /* 0x0005e20008211000 */
[----:B------:R-:W-:-:S02]  /*2620*/  UIADD3 UR16, UPT, UPT, UR5, 0x32400, UR16 ;  /* 0x0003240005107890 */ /* 0x000fc4000fffe010 */
[----:B------:R-:W-:Y:S01]  /*2630*/  UIADD3.X UR23, UPT, UPT, URZ, UR47, URZ, UP0, !UPT ;  /* 0x0000002fff177290 */ /* 0x000fe200087fe4ff */
[----:B------:R-:W-:Y:S01]  /*2640*/  UMOV UR18, UR26 ;  /* 0x0000001a00127c82 */ /* 0x000fe20008000000 */
[----:B------:R-:W-:Y:S01]  /*2650*/  UMOV UR19, UR27 ;  /* 0x0000001b00137c82 */ /* 0x000fe20008000000 */
[----:B------:R-:W-:Y:S01]  /*2660*/  UMOV UR21, UR44 ;  /* 0x0000002c00157c82 */ /* 0x000fe20008000000 */
[----:B------:R-:W-:-:S03]  /*2670*/  UMOV UR17, UR41 ;  /* 0x0000002900117c82 */ /* 0x000fc60008000000 */
[----:B------:R1:W-:Y:S01]  /*2680*/  UTMALDG.4D.MULTICAST.2CTA [UR16], [UR24], UR15, desc[UR50] ;  /* 0x00003210180073b4 */ /* 0x0003e2000821980f */
[----:B----4-:R-:W-:Y:S01]  /*2690*/  UMOV UR12, UR20 ;  /* 0x00000014000c7c82 */ /* 0x010fe20008000000 */
[----:B------:R-:W-:Y:S01]  /*26a0*/  UMOV UR13, UR44 ;  /* 0x0000002c000d7c82 */ /* 0x000fe20008000000 */
[----:B--2---:R-:W-:Y:S02]  /*26b0*/  UIADD3 UR8, UPT, UPT, UR5, 0x34000, UR6 ;  /* 0x0003400005087890 */ /* 0x004fe4000fffe006 */
[----:B------:R-:W-:Y:S01]  /*26c0*/  UPRMT UR6, URZ, 0x5410, UR37 ;  /* 0x00005410ff067896 */ /* 0x000fe20008000025 */
[----:B------:R-:W-:-:S08]  /*26d0*/  UMOV UR9, UR41 ;  /* 0x0000002900097c82 */ /* 0x000fd00008000000 */
[----:B------:R1:W-:Y:S02]  /*26e0*/  UTMALDG.4D.MULTICAST.2CTA [UR8], [UR22], UR6, desc[UR50] ;  /* 0x00003208160073b4 */ /* 0x0003e40008219806 */
[----:B-1----:R-:W-:Y:S01]  /*26f0*/  NOP ;  /* 0x0000000000007918 */ /* 0x002fe20000000000 */
.L_x_42:
[----:B------:R-:W-:Y:S05]  /*2700*/  BSYNC.RECONVERGENT B0 ;  /* 0x0000000000007941 */ /* 0x000fea0003800200 */
.L_x_41:
[----:B------:R-:W-:Y:S01]  /*2710*/  UIADD3 UR20, UPT, UPT, UR20, 0x1, URZ ;  /* 0x0000000114147890 */ /* 0x000fe2000fffe0ff */
[----:B------:R-:W-:-:S03]  /*2720*/  UMOV UR4, UR14 ;  /* 0x0000000e00047c82 */ /* 0x000fc60008000000 */
[----:B------:R-:W-:-:S09]  /*2730*/  UISETP.NE.AND UP0, UPT, UR20, UR28, UPT ;  /* 0x0000001c1400728c */ /* 0x000fd2000bf05270 */
[----:B------:R-:W-:Y:S05]  /*2740*/  BRA.U UP0, `(.L_x_43) ;  /* 0xfffffff900ec7547 */ /* 0x000fea000b83ffff */
.L_x_35:
[C---:B------:R-:W-:Y:S01]  /*2750*/  LEA R3, R11.reuse, UR5, 0x3 ;  /* 0x000000050b037c11 */ /* 0x040fe2000f8e18ff */
[----:B------:R-:W-:Y:S01]  /*2760*/  NOP ;  /* 0x0000000000007918 */ /* 0x000fe20000000000 */
[----:B-1----:R-:W-:Y:S02]  /*2770*/  SHF.L.U32 R0, R10, 0x1f, RZ ;  /* 0x0000001f0a007819 */ /* 0x002fe400000006ff */
[----:B------:R-:W-:Y:S02]  /*2780*/  LEA R5, R11, UR5, 0x4 ;  /* 0x000000050b057c11 */ /* 0x000fe4000f8e20ff */
[----:B------:R-:W1:Y:S02]  /*2790*/  SYNCS.PHASECHK.TRANS64.TRYWAIT P0, [R3+URZ+0x130], R0 ;  /* 0x00013000030075a7 */ /* 0x000e6400080011ff */
[----:B-1----:R-:W-:Y:S05]  /*27a0*/  @!P0 BRA `(.L_x_44) ;  /* 0x0000007c00a48947 */ /* 0x002fea0003800000 */
.L_x_165:
[----:B------:R-:W4:Y:S01]  /*27b0*/  LDS.128 R4, [R5+0x1a0] ;  /* 0x0001a00005047984 */ /* 0x000f220000000c00 */
[----:B------:R-:W-:Y:S01]  /*27c0*/  UISETP.GE.AND UP0, UPT, UR39, 0x1, UPT ;  /* 0x000000012700788c */ /* 0x000fe2000bf06270 */
[----:B------:R-:W-:Y:S01]  /*27d0*/  @!PT LDS RZ, [RZ] ;  /* 0x00000000fffff984 */ /* 0x000fe20000000800 */
[----:B------:R-:W-:Y:S01]  /*27e0*/  @!PT LDS RZ, [RZ] ;  /* 0x00000000fffff984 */ /* 0x000fe20000000800 */
[----:B------:R-:W-:Y:S01]  /*27f0*/  @!PT LDS RZ, [RZ] ;  /* 0x00000000fffff984 */ /* 0x000fe20000000800 */
[----:B------:R-:W-:Y:S01]  /*2800*/  @!PT LDS RZ, [RZ] ;  /* 0x00000000fffff984 */ /* 0x000fe20000000800 */
[----:B------:R1:W-:Y:S06]  /*2810*/  MEMBAR.ALL.CTA ;  /* 0x0000000000007992 */ /* 0x0003ec0000008000 */
[----:B-1----:R-:W1:Y:S01]  /*2820*/  FENCE.VIEW.ASYNC.S ;  /* 0x00000000000073c6 */ /* 0x002e620000000000 */
[----:B----4-:R-:W-:-:S13]  /*2830*/  LOP3.LUT P0, RZ, R6, 0x1, RZ, 0xc0, !PT ;  /* 0x0000000106ff7812 */ /* 0x010fda000780c0ff */
[----:B-1----:R-:W-:Y:S01]  /*2840*/  VOTEU.ANY UP1, P0 ;  /* 0x0000000000ff7886 */ /* 0x002fe20000020100 */
[----:B------:R-:W-:-:S13]  /*2850*/  PLOP3.LUT P0, PT, PT, PT, UP1, 0x80, 0x8 ;  /* 0x000000000008781c */ /* 0x000fda0003f0f018 */
[----:B------:R-:W-:Y:S02]  /*2860*/  @P0 LOP3.LUT R0, R5, 0xffff, RZ, 0xc0, !PT ;  /* 0x0000ffff05000812 */ /* 0x000fe400078ec0ff */
[----:B--2---:R-:W-:Y:S02]  /*2870*/  @P0 MOV R2, R4 ;  /* 0x0000000400020202 */ /* 0x004fe40000000f00 */
[----:B------:R-:W-:Y:S01]  /*2880*/  @P0 R2UR UR6, R0 ;  /* 0x00000000000602ca */ /* 0x000fe200000e0000 */
[----:B------:R-:W-:Y:S01]  /*2890*/  VIADD R0, R3, 0x140 ;  /* 0x0000014003007836 */ /* 0x000fe20000000000 */
[----:B------:R-:W-:Y:S02]  /*28a0*/  @P0 SHF.R.U32.HI R4, RZ, 0x10, R5 ;  /* 0x00000010ff040819 */ /* 0x000fe40000011605 */
[----:B------:R-:W-:Y:S02]  /*28b0*/  @P0 R2UR UR7, R2 ;  /* 0x00000000020702ca */ /* 0x000fe400000e0000 */
[----:B------:R-:W-:-:S02]  /*28c0*/  PRMT R0, RZ, 0x654, R0 ;  /* 0x00000654ff007816 */ /* 0x000fc40000000000 */
[----:B------:R-:W-:Y:S02]  /*28d0*/  @P0 R2UR UR4, R4 ;  /* 0x00000000040402ca */ /* 0x000fe400000e0000 */
[----:B------:R1:W-:Y:S03]  /*28e0*/  SYNCS.ARRIVE.TRANS64.RED.A1T0 RZ, [R0+URZ], RZ ;  /* 0x000000ff00ff79a7 */ /* 0x0003e600081004ff */
[----:B------:R-:W-:-:S04]  /*28f0*/  @UP1 UMOV UR53, UR6 ;  /* 0x0000000600351c82 */ /* 0x000fc80008000000 */
[----:B------:R-:W-:-:S04]  /*2900*/  @UP1 UMOV UR54, UR7 ;  /* 0x0000000700361c82 */ /* 0x000fc80008000000 */
[----:B------:R-:W-:Y:S01]  /*2910*/  @UP1 UMOV UR44, UR4 ;  /* 0x00000004002c1c82 */ /* 0x000fe20008000000 */
[----:B------:R-:W-:Y:S05]  /*2920*/  BRA.U !UP0, `(.L_x_45) ;  /* 0x0000000108d47547 */ /* 0x000fea000b800000 */
[----:B------:R-:W2:Y:S01]  /*2930*/  LDCU.128 UR16, c[0x0][0xf10] ;  /* 0x0001e200ff1077ac */ /* 0x000ea20008000c00 */
[----:B------:R-:W4:Y:S01]  /*2940*/  LDCU UR11, c[0x0][0xf20] ;  /* 0x0001e400ff0b77ac */ /* 0x000f220008000800 */
[----:B------:R-:W3:Y:S01]  /*2950*/  LDCU UR24, c[0x0][0xf0c] ;  /* 0x0001e180ff1877ac */ /* 0x000ee20008000800 */
[----:B------:R-:W1:Y:S01]  /*2960*/  LDCU.64 UR8, c[0x0][0xf28] ;  /* 0x0001e500ff0877ac */ /* 0x000e620008000a00 */
[----:B------:R-:W-:Y:S02]  /*2970*/  UISETP.NE.AND UP3, UPT, UR39, 0x1, UPT ;  /* 0x000000012700788c */ /* 0x000fe4000bf65270 */
[----:B--2---:R-:W-:Y:S02]  /*2980*/  UIMAD.WIDE.U32 UR12, UR56, UR19, URZ ;  /* 0x00000013380c72a5 */ /* 0x004fe4000f8e00ff */
[----:B------:R-:W-:Y:S02]  /*2990*/  UIMAD.WIDE.U32 UR6, UR57, UR16, URZ ;  /* 0x00000010390672a5 */ /* 0x000fe4000f8e00ff */
[----:B------:R-:W-:-:S02]  /*29a0*/  UISETP.NE.AND UP0, UPT, UR18, 0x1, UPT ;  /* 0x000000011200788c */ /* 0x000fc4000bf05270 */
[----:B------:R-:W-:Y:S01]  /*29b0*/  UIMAD.WIDE.U32 UR22, UR53, UR19, URZ ;  /* 0x00000013351672a5 */ /* 0x000fe2000f8e00ff */
[----:B------:R-:W-:Y:S02]  /*29c0*/  UMOV UR12, UR13 ;  /* 0x0000000d000c7c82 */ /* 0x000fe40008000000 */
[----:B------:R-:W-:Y:S01]  /*29d0*/  UMOV UR6, UR7 ;  /* 0x0000000700067c82 */ /* 0x000fe20008000000 */
[----:B----4-:R-:W-:Y:S02]  /*29e0*/  USHF.R.U32.HI UR12, URZ, UR11, UR12 ;  /* 0x0000000bff0c7299 */ /* 0x010fe4000801160c */
[----:B------:R-:W-:Y:S02]  /*29f0*/  USHF.R.U32.HI UR7, URZ, UR17, UR6 ;  /* 0x00000011ff077299 */ /* 0x000fe40008011606 */
[----:B---3--:R-:W-:Y:S02]  /*2a00*/  UISETP.NE.AND UP2, UPT, UR24, 0x1, UPT ;  /* 0x000000011800788c */ /* 0x008fe4000bf45270 */
[----:B------:R-:W-:-:S02]  /*2a10*/  USEL UR6, UR56, UR12, !UP0 ;  /* 0x0000000c38067287 */ /* 0x000fc4000c000000 */
[----:B------:R-:W-:Y:S02]  /*2a20*/  USEL UR7, UR57, UR7, !UP2 ;  /* 0x0000000739077287 */ /* 0x000fe4000d000000 */
[----:B-1----:R-:W-:Y:S01]  /*2a30*/  UIMAD.WIDE.U32 UR12, UR6, UR8, URZ ;  /* 0x00000008060c72a5 */ /* 0x002fe2000f8e00ff */
[----:B------:R-:W-:Y:S01]  /*2a40*/  UMOV UR4, UR23 ;  /* 0x0000001700047c82 */ /* 0x000fe20008000000 */
[----:B------:R-:W-:Y:S02]  /*2a50*/  UIMAD.WIDE.U32 UR20, UR54, UR16, URZ ;  /* 0x00000010361472a5 */ /* 0x000fe4000f8e00ff */
[----:B------:R-:W-:-:S03]  /*2a60*/  UIMAD.WIDE.U32 UR22, UR7, UR8, URZ ;  /* 0x00000008071672a5 */ /* 0x000fc6000f8e00ff */
[----:B------:R-:W-:Y:S01]  /*2a70*/  UMOV UR12, UR13 ;  /* 0x0000000d000c7c82 */ /* 0x000fe20008000000 */
[----:B------:R-:W-:Y:S02]  /*2a80*/  USHF.R.U32.HI UR4, URZ, UR11, UR4 ;  /* 0x0000000bff047299 */ /* 0x000fe40008011604 */
[----:B------:R-:W-:Y:S01]  /*2a90*/  @UP3 USHF.R.U32.HI UR6, URZ, UR9, UR12 ;  /* 0x00000009ff063299 */ /* 0x000fe2000801160c */
[----:B------:R-:W-:Y:S01]  /*2aa0*/  UMOV UR20, UR21 ;  /* 0x0000001500147c82 */ /* 0x000fe20008000000 */
[----:B------:R-:W-:Y:S01]  /*2ab0*/  UMOV UR22, UR23 ;  /* 0x0000001700167c82 */ /* 0x000fe20008000000 */
[----:B------:R-:W-:Y:S02]  /*2ac0*/  USHF.R.U32.HI UR17, URZ, UR17, UR20 ;  /* 0x00000011ff117299 */ /* 0x000fe40008011614 */
[----:B------:R-:W-:Y:S02]  /*2ad0*/  USEL UR4, UR53, UR4, !UP0 ;  /* 0x0000000435047287 */ /* 0x000fe4000c000000 */
[----:B------:R-:W-:-:S02]  /*2ae0*/  @UP3 USHF.R.U32.HI UR7, URZ, UR9, UR22 ;  /* 0x00000009ff073299 */ /* 0x000fc40008011616 */
[----:B------:R-:W-:Y:S02]  /*2af0*/  UIMAD UR11, UR39, UR6, URZ ;  /* 0x00000006270b72a4 */ /* 0x000fe4000f8e02ff */
[----:B------:R-:W-:Y:S02]  /*2b00*/  USEL UR6, UR54, UR17, !UP2 ;  /* 0x0000001136067287 */ /* 0x000fe4000d000000 */
[----:B------:R-:W-:Y:S02]  /*2b10*/  UIMAD UR12, UR39, UR7, URZ ;  /* 0x00000007270c72a4 */ /* 0x000fe4000f8e02ff */
[----:B------:R-:W-:Y:S02]  /*2b20*/  UISETP.GE.AND UP0, UPT, UR4, UR11, UPT ;  /* 0x0000000b0400728c */ /* 0x000fe4000bf06270 */
[----:B------:R-:W-:Y:S02]  /*2b30*/  UIMAD.WIDE.U32 UR16, UR4, UR8, URZ ;  /* 0x00000008041072a5 */ /* 0x000fe4000f8e00ff */
[----:B------:R-:W-:-:S02]  /*2b40*/  UISETP.GE.OR UP0, UPT, UR6, UR12, UP0 ;  /* 0x0000000c0600728c */ /* 0x000fc40008706670 */
[----:B------:R-:W-:Y:S02]  /*2b50*/  UIMAD.WIDE.U32 UR12, UR6, UR8, URZ ;  /* 0x00000008060c72a5 */ /* 0x000fe4000f8e00ff */
[----:B------:R-:W-:Y:S01]  /*2b60*/  UIADD3 UR15, UPT, UPT, -UR4, URZ, URZ ;  /* 0x000000ff040f7290 */ /* 0x000fe2000fffe1ff */
[----:B------:R-:W-:Y:S01]  /*2b70*/  UMOV UR11, UR17 ;  /* 0x00000011000b7c82 */ /* 0x000fe20008000000 */
[----:B------:R-:W-:Y:S02]  /*2b80*/  UIADD3 UR12, UPT, UPT, -UR6, URZ, URZ ;  /* 0x000000ff060c7290 */ /* 0x000fe4000fffe1ff */
[----:B------:R-:W-:-:S03]  /*2b90*/  USHF.R.U32.HI UR11, URZ, UR9, UR11 ;  /* 0x00000009ff0b7299 */ /* 0x000fc6000801160b */
[----:B------:R-:W-:Y:S01]  /*2ba0*/  @!UP0 UMOV UR8, UR13 ;  /* 0x0000000d00088c82 */ /* 0x000fe20008000000 */
[----:B------:R-:W-:Y:S02]  /*2bb0*/  UIMAD UR15, UR18, UR15, UR53 ;  /* 0x0000000f120f72a4 */ /* 0x000fe4000f8e0235 */
[----:B------:R-:W-:Y:S02]  /*2bc0*/  USEL UR11, UR4, UR11, !UP3 ;  /* 0x0000000b040b7287 */ /* 0x000fe4000d800000 */
[----:B------:R-:W-:Y:S02]  /*2bd0*/  @!UP0 USHF.R.U32.HI UR8, URZ, UR9, UR8 ;  /* 0x00000009ff088299 */ /* 0x000fe40008011608 */
[----:B------:R-:W-:Y:S02]  /*2be0*/  UIADD3 UR9, UPT, UPT, -UR11, URZ, URZ ;  /* 0x000000ff0b097290 */ /* 0x000fe4000fffe1ff */
[----:B------:R-:W-:Y:S02]  /*2bf0*/  @!UP0 USEL UR8, UR6, UR8, !UP3 ;  /* 0x0000000806088287 */ /* 0x000fe4000d800000 */
[----:B------:R-:W-:-:S02]  /*2c00*/  UIMAD UR9, UR39, UR9, UR4 ;  /* 0x00000009270972a4 */ /* 0x000fc4000f8e0204 */
[----:B------:R-:W-:Y:S02]  /*2c10*/  @!UP0 UIADD3 UR11, UPT, UPT, UR11, -UR8, URZ ;  /* 0x800000080b0b8290 */ /* 0x000fe4000fffe0ff */
[----:B------:R-:W-:Y:S02]  /*2c20*/  @!UP0 UIMAD UR8, UR9, UR7, UR8 ;  /* 0x00000007090882a4 */ /* 0x000fe4000f8e0208 */
[----:B------:R-:W-:Y:S02]  /*2c30*/  @!UP0 UIMAD UR4, UR39, UR11, UR6 ;  /* 0x0000000b270482a4 */ /* 0x000fe4000f8e0206 */
[----:B------:R-:W-:Y:S02]  /*2c40*/  UIMAD UR7, UR24, UR12, UR54 ;  /* 0x0000000c180772a4 */ /* 0x000fe4000f8e0236 */
[----:B------:R-:W-:Y:S01]  /*2c50*/  UIMAD UR53, UR4, UR18, UR15 ;  /* 0x00000012043572a4 */ /* 0x000fe2000f8e020f */
[----:B------:R-:W-:Y:S02]  /*2c60*/  @!UP0 UMOV UR6, UR8 ;  /* 0x0000000800068c82 */ /* 0x000fe40008000000 */
[----:B------:R-:W-:-:S12]  /*2c70*/  UIMAD UR54, UR6, UR24, UR7 ;  /* 0x00000018063672a4 */ /* 0x000fd8000f8e0207 */
.L_x_45:
[----:B------:R-:W2:Y:S02]  /*2c80*/  LDCU UR4, c[0x0][0xf30] ;  /* 0x0001e600ff0477ac */ /* 0x000ea40008000800 */
[----:B--2---:R-:W-:-:S09]  /*2c90*/  UISETP.NE.AND UP0, UPT, UR4, 0x1, UPT ;  /* 0x000000010400788c */ /* 0x004fd2000bf05270 */
[----:B------:R-:W-:Y:S05]  /*2ca0*/  BRA.U UP0, `(.L_x_46) ;  /* 0x0000000100447547 */ /* 0x000fea000b800000 */
[----:B------:R-:W2:Y:S01]  /*2cb0*/  LDCU.128 UR16, c[0x0][0xf10] ;  /* 0x0001e200ff1077ac */ /* 0x000ea20008000c00 */
[----:B------:R-:W4:Y:S01]  /*2cc0*/  LDCU UR11, c[0x0][0xf0c] ;  /* 0x0001e180ff0b77ac */ /* 0x000f220008000800 */
[----:B------:R-:W1:Y:S01]  /*2cd0*/  LDCU UR12, c[0x0][0xf20] ;  /* 0x0001e400ff0c77ac */ /* 0x000e620008000800 */
[----:B--2---:R-:W-:Y:S02]  /*2ce0*/  UIMAD.WIDE.U32 UR8, UR54, UR16, URZ ;  /* 0x00000010360872a5 */ /* 0x004fe4000f8e00ff */
[----:B------:R-:W-:Y:S02]  /*2cf0*/  UIMAD.WIDE.U32 UR6, UR53, UR19, URZ ;  /* 0x00000013350672a5 */ /* 0x000fe4000f8e00ff */
[----:B----4-:R-:W-:Y:S02]  /*2d00*/  UISETP.NE.AND UP2, UPT, UR11, 0x1, UPT ;  /* 0x000000010b00788c */ /* 0x010fe4000bf45270 */
[----:B------:R-:W-:Y:S01]  /*2d10*/  UISETP.NE.AND UP0, UPT, UR18, 0x1, UPT ;  /* 0x000000011200788c */ /* 0x000fe2000bf05270 */
[----:B------:R-:W-:-:S02]  /*2d20*/  UMOV UR8, UR9 ;  /* 0x0000000900087c82 */ /* 0x000fc40008000000 */
[----:B------:R-:W-:Y:S01]  /*2d30*/  UMOV UR4, UR7 ;  /* 0x0000000700047c82 */ /* 0x000fe20008000000 */
[----:B------:R-:W-:Y:S02]  /*2d40*/  USHF.R.U32.HI UR17, URZ, UR17, UR8 ;  /* 0x00000011ff117299 */ /* 0x000fe40008011608 */
[----:B-1----:R-:W-:Y:S02]  /*2d50*/  USHF.R.U32.HI UR4, URZ, UR12, UR4 ;  /* 0x0000000cff047299 */ /* 0x002fe40008011604 */
[----:B------:R-:W-:Y:S02]  /*2d60*/  USEL UR6, UR54, UR17, !UP2 ;  /* 0x0000001136067287 */ /* 0x000fe4000d000000 */
[----:B------:R-:W-:-:S04]  /*2d70*/  USEL UR4, UR53, UR4, !UP0 ;  /* 0x0000000435047287 */ /* 0x000fc8000c000000 */
[----:B------:R-:W-:Y:S02]  /*2d80*/  UIADD3 UR7, UPT, UPT, UR6, -UR4, URZ ;  /* 0x8000000406077290 */ /* 0x000fe4000fffe0ff */
[----:B------:R-:W-:Y:S02]  /*2d90*/  UIADD3 UR4, UPT, UPT, -UR6, UR4, URZ ;  /* 0x0000000406047290 */ /* 0x000fe4000fffe1ff */
[----:B------:R-:W-:Y:S02]  /*2da0*/  UIMAD UR53, UR7, UR18, UR53 ;  /* 0x00000012073572a4 */ /* 0x000fe4000f8e0235 */
[----:B------:R-:W-:-:S12]  /*2db0*/  UIMAD UR54, UR4, UR11, UR54 ;  /* 0x0000000b043672a4 */ /* 0x000fd8000f8e0236 */
.L_x_46:
[----:B------:R-:W-:Y:S01]  /*2dc0*/  VIADD R11, R11, 0x1 ;  /* 0x000000010b0b7836 */ /* 0x000fe20000000000 */
[----:B------:R-:W-:Y:S01]  /*2dd0*/  R2UR UR4, R82 ;  /* 0x00000000520472ca */ /* 0x000fe200000e0000 */
[----:B------:R-:W-:Y:S01]  /*2de0*/  UIADD3 UR11, UPT, UPT, UR53, UR63, URZ ;  /* 0x0000003f350b7290 */ /* 0x000fe2000fffe0ff */
[----:B------:R-:W-:Y:S02]  /*2df0*/  PLOP3.LUT P2, PT, PT, PT, PT, 0x80, 0x8 ;  /* 0x000000000008781c */ /* 0x000fe40003f4f070 */
[----:B------:R-:W-:-:S04]  /*2e00*/  ISETP.NE.AND P0, PT, R11, 0x2, PT ;  /* 0x000000020b00780c */ /* 0x000fc80003f05270 */
[----:B------:R-:W-:Y:S02]  /*2e10*/  SEL R3, RZ, 0x1, P0 ;  /* 0x00000001ff037807 */ /* 0x000fe40000000000 */
[----:B------:R-:W-:Y:S02]  /*2e20*/  SEL R11, R11, RZ, P0 ;  /* 0x000000ff0b0b7207 */ /* 0x000fe40000000000 */
[----:B------:R-:W-:Y:S01]  /*2e30*/  LOP3.LUT R10, R10, R3, RZ, 0x3c, !PT ;  /* 0x000000030a0a7212 */ /* 0x000fe200078e3cff */
[----:B------:R-:W-:Y:S01]  /*2e40*/  UIADD3 UR16, UPT, UPT, UR54, UR4, URZ ;  /* 0x0000000436107290 */ /* 0x000fe2000fffe0ff */
[----:B------:R-:W-:Y:S11]  /*2e50*/  BRA.U UP1, `(.L_x_47) ;  /* 0xffffffed01647547 */ /* 0x000ff6000b83ffff */
[----:B------:R-:W-:Y:S01]  /*2e60*/  UIADD3 UR7, UPT, UPT, UR5, 0x70, URZ ;  /* 0x0000007005077890 */ /* 0x000fe2000fffe0ff */
[----:B------:R-:W-:-:S03]  /*2e70*/  SHF.L.U32 R3, R12, 0x1f, RZ ;  /* 0x0000001f0c037819 */ /* 0x000fc600000006ff */
[----:B------:R-:W-:-:S09]  /*2e80*/  ULEA UR4, UR14, UR7, 0x3 ;  /* 0x000000070e047291 */ /* 0x000fd2000f8e18ff */
[----:B------:R-:W2:Y:S02]  /*2e90*/  SYNCS.PHASECHK.TRANS64.TRYWAIT P0, [UR4], R3 ;  /* 0x00000003ff0075a7 */ /* 0x000ea40008001104 */
[----:B--2---:R-:W-:Y:S05]  /*2ea0*/  @!P0 BRA `(.L_x_48) ;  /* 0x0000007400f88947 */ /* 0x004fea0003800000 */
.L_x_167:
[----:B------:R-:W-:-:S04]  /*2eb0*/  UIADD3 UR4, UPT, UPT, UR14, 0x1, URZ ;  /* 0x000000010e047890 */ /* 0x000fc8000fffe0ff */
[----:B------:R-:W-:-:S04]  /*2ec0*/  UISETP.NE.AND UP0, UPT, UR4, 0xe, UPT ;  /* 0x0000000e0400788c */ /* 0x000fc8000bf05270 */
[----:B------:R-:W-:Y:S02]  /*2ed0*/  USEL UR6, URZ, 0x1, UP0 ;  /* 0x00000001ff067887 */ /* 0x000fe40008000000 */
[----:B------:R-:W-:-:S04]  /*2ee0*/  USEL UR4, UR4, URZ, UP0 ;  /* 0x000000ff04047287 */ /* 0x000fc80008000000 */
[----:B------:R-:W-:Y:S01]  /*2ef0*/  ULEA UR5, UR4, UR7, 0x3 ;  /* 0x0000000704057291 */ /* 0x000fe2000f8e18ff */
[----:B------:R-:W-:-:S04]  /*2f00*/  LOP3.LUT R2, R12, UR6, RZ, 0x3c, !PT ;  /* 0x000000060c027c12 */ /* 0x000fc8000f8e3cff */
[----:B-1----:R-:W-:-:S04]  /*2f10*/  SHF.L.U32 R3, R2, 0x1f, RZ ;  /* 0x0000001f02037819 */ /* 0x002fc800000006ff */
[----:B------:R-:W1:Y:S02]  /*2f20*/  SYNCS.PHASECHK.TRANS64.TRYWAIT P0, [UR5], R3 ;  /* 0x00000003ff0075a7 */ /* 0x000e640008001105 */
[----:B-1----:R-:W-:Y:S05]  /*2f30*/  @!P0 BRA `(.L_x_49) ;  /* 0x0000007400ec8947 */ /* 0x002fea0003800000 */
.L_x_169:
        /* <DEDUP_REMOVED lines=9> */
.L_x_171:
        /* <DEDUP_REMOVED lines=9> */
.L_x_173:
        /* <DEDUP_REMOVED lines=9> */
.L_x_175:
        /* <DEDUP_REMOVED lines=9> */
.L_x_177:
        /* <DEDUP_REMOVED lines=9> */
.L_x_179:
        /* <DEDUP_REMOVED lines=9> */
.L_x_181:
        /* <DEDUP_REMOVED lines=9> */
.L_x_183:
        /* <DEDUP_REMOVED lines=9> */
.L_x_185:
        /* <DEDUP_REMOVED lines=9> */
.L_x_187:
        /* <DEDUP_REMOVED lines=9> */
.L_x_189:
        /* <DEDUP_REMOVED lines=9> */
.L_x_191:
[----:B------:R-:W-:-:S04]  /*3570*/  UIADD3 UR4, UPT, UPT, UR4, 0x1, URZ ;  /* 0x0000000104047890 */ /* 0x000fc8000fffe0ff */
[----:B------:R-:W-:-:S04]  /*3580*/  UISETP.NE.AND UP0, UPT, UR4, 0xe, UPT ;  /* 0x0000000e0400788c */ /* 0x000fc8000bf05270 */
[----:B------:R-:W-:Y:S02]  /*3590*/  USEL UR5, URZ, 0x1, UP0 ;  /* 0x00000001ff057887 */ /* 0x000fe40008000000 */
[----:B------:R-:W-:-:S04]  /*35a0*/  USEL UR4, UR4, URZ, UP0 ;  /* 0x000000ff04047287 */ /* 0x000fc80008000000 */
[----:B------:R-:W-:Y:S01]  /*35b0*/  ULEA UR4, UR4, UR7, 0x3 ;  /* 0x0000000704047291 */ /* 0x000fe2000f8e18ff */
[----:B-1----:R-:W-:-:S04]  /*35c0*/  LOP3.LUT R3, R2, UR5, RZ, 0x3c, !PT ;  /* 0x0000000502037c12 */ /* 0x002fc8000f8e3cff */
[----:B------:R-:W-:Y:S01]  /*35d0*/  SHF.L.U32 R3, R3, 0x1f, RZ ;  /* 0x0000001f03037819 */ /* 0x000fe200000006ff */
[----:B------:R-:W-:-:S07]  /*35e0*/  IMAD.U32 R0, RZ, RZ, UR4 ;  /* 0x00000004ff007e24 */ /* 0x000fce000f8e00ff */
.L_x_61:
[----:B-1----:R1:W2:Y:S02]  /*35f0*/  SYNCS.PHASECHK.TRANS64.TRYWAIT P0, [R0+URZ], R3 ;  /* 0x00000003000075a7 */ /* 0x0022a400080011ff */
[----:B--2---:R-:W-:Y:S05]  /*3600*/  @!P0 NANOSLEEP.SYNCS 0x989680 ;  /* 0x009896800000895d */ /* 0x004fea0003900000 */
[----:B------:R-:W2:Y:S02]  /*3610*/  @!P0 SYNCS.PHASECHK.TRANS64 P0, [R0+URZ], R3 ;  /* 0x00000003000085a7 */ /* 0x000ea400080010ff */
[----:B--2---:R-:W-:Y:S05]  /*3620*/  @P0 EXIT ;  /* 0x000000000000094d */ /* 0x004fea0003800000 */
[----:B------:R-:W-:Y:S05]  /*3630*/  BRA `(.L_x_61) ;  /* 0xfffffffc00ec7947 */ /* 0x000fea000383ffff */
.L_x_23:
[----:B------:R-:W-:-:S04]  /*3640*/  UISETP.NE.AND UP0, UPT, UR55, URZ, UPT ;  /* 0x000000ff3700728c */ /* 0x000fc8000bf05270 */
[----:B------:R-:W-:-:S09]  /*3650*/  UISETP.NE.OR UP0, UPT, UR17, 0x1, UP0 ;  /* 0x000000011100788c */ /* 0x000fd20008705670 */
[----:B------:R-:W-:Y:S05]  /*3660*/  BRA.U UP0, `(.L_x_62) ;  /* 0x0000000500487547 */ /* 0x000fea000b800000 */
[----:B------:R-:W-:Y:S01]  /*3670*/  ISETP.GE.U32.AND P2, PT, R0, 0x4, PT ;  /* 0x000000040000780c */ /* 0x000fe20003f46070 */
[----:B------:R-:W-:Y:S01]  /*3680*/  IMAD.MOV.U32 R12, RZ, RZ, 0x1 ;  /* 0x00000001ff0c7424 */ /* 0x000fe200078e00ff */
[----:B------:R-:W-:Y:S02]  /*3690*/  CS2R R10, SRZ ;  /* 0x00000000000a7805 */ /* 0x000fe4000001ff00 */
[----:B------:R-:W-:Y:S01]  /*36a0*/  CS2R R8, SRZ ;  /* 0x0000000000087805 */ /* 0x000fe2000001ff00 */
[----:B------:R-:W-:Y:S01]  /*36b0*/  UMOV UR6, 0x400 ;  /* 0x0000040000067882 */ /* 0x000fe20000000000 */
[----:B------:R-:W-:Y:S01]  /*36c0*/  UMOV UR5, URZ ;  /* 0x000000ff00057c82 */ /* 0x000fe20008000000 */
[----:B------:R-:W-:-:S12]  /*36d0*/  ULEA UR6, UR55, UR6, 0x18 ;  /* 0x0000000637067291 */ /* 0x000fd8000f8ec0ff */
.L_x_66:
[----:B------:R-:W-:Y:S02]  /*36e0*/  LEA R2, R8, UR6, 0x3 ;  /* 0x0000000608027c11 */ /* 0x000fe4000f8e18ff */
[----:B------:R-:W-:-:S03]  /*36f0*/  SHF.L.U32 R5, R9, 0x1f, RZ ;  /* 0x0000001f09057819 */ /* 0x000fc600000006ff */
[----:B------:R-:W-:Y:S01]  /*3700*/  VIADD R4, R2, 0x180 ;  /* 0x0000018002047836 */ /* 0x000fe20000000000 */
[----:B------:R-:W1:Y:S02]  /*3710*/  SYNCS.PHASECHK.TRANS64.TRYWAIT P0, [R2+URZ+0x170], R5 ;  /* 0x00017005020075a7 */ /* 0x000e6400080011ff */
[----:B-1----:R-:W-:Y:S05]  /*3720*/  @!P0 BRA `(.L_x_63) ;  /* 0x0000007400108947 */ /* 0x002fea0003800000 */
.L_x_192:
[----:B------:R-:W-:Y:S01]  /*3730*/  ULEA UR4, UR5, UR6, 0x3 ;  /* 0x0000000605047291 */ /* 0x000fe2000f8e18ff */
[----:B------:R-:W-:Y:S02]  /*3740*/  PRMT R4, RZ, 0x654, R4 ;  /* 0x00000654ff047816 */ /* 0x000fe40000000004 */
[----:B-1----:R-:W-:Y:S01]  /*3750*/  SHF.L.U32 R5, R12, 0x1f, RZ ;  /* 0x0000001f0c057819 */ /* 0x002fe200000006ff */
[----:B------:R-:W-:Y:S01]  /*3760*/  UIADD3 UR7, UPT, UPT, UR4, 0x130, URZ ;  /* 0x0000013004077890 */ /* 0x000fe2000fffe0ff */
[----:B------:R1:W-:Y:S05]  /*3770*/  SYNCS.ARRIVE.TRANS64.RED.A1T0 RZ, [R4+URZ], RZ ;  /* 0x000000ff04ff79a7 */ /* 0x0003ea00081004ff */
[----:B------:R-:W-:Y:S01]  /*3780*/  IMAD.U32 R7, RZ, RZ, UR7 ;  /* 0x00000007ff077e24 */ /* 0x000fe2000f8e00ff */
[----:B------:R-:W2:Y:S04]  /*3790*/  SYNCS.PHASECHK.TRANS64.TRYWAIT P0, [UR4+0x140], R5 ;  /* 0x00014005ff0075a7 */ /* 0x000ea80008001104 */
[----:B------:R-:W-:Y:S01]  /*37a0*/  PRMT R6, R0, 0x654, R7 ;  /* 0x0000065400067816 */ /* 0x000fe20000000007 */
[----:B-1----:R-:W-:Y:S01]  /*37b0*/  @!P2 IMAD.MOV.U32 R4, RZ, RZ, 0x10 ;  /* 0x00000010ff04a424 */ /* 0x002fe200078e00ff */
[----:B--2---:R-:W-:Y:S06]  /*37c0*/  @!P0 BRA `(.L_x_64) ;  /* 0x0000007000fc8947 */ /* 0x004fec0003800000 */
.L_x_194:
[----:B------:R-:W-:Y:S01]  /*37d0*/  ULEA UR8, UR5, UR6, 0x4 ;  /* 0x0000000605087291 */ /* 0x000fe2000f8e20ff */
[----:B------:R-:W-:Y:S01]  /*37e0*/  SEL R3, R6, R3, !P2 ;  /* 0x0000000306037207 */ /* 0x000fe20005000000 */
[----:B------:R-:W-:Y:S01]  /*37f0*/  UIADD3 UR9, UPT, UPT, UR4, 0x130, URZ ;  /* 0x0000013004097890 */ /* 0x000fe2000fffe0ff */
[----:B-1----:R-:W-:Y:S01]  /*3800*/  LEA R2, R11, UR6, 0x3 ;  /* 0x000000060b027c11 */ /* 0x002fe2000f8e18ff */
[----:B------:R-:W-:Y:S01]  /*3810*/  UIADD3 UR8, UPT, UPT, UR8, 0x1a0, URZ ;  /* 0x000001a008087890 */ /* 0x000fe2000fffe0ff */
[----:B------:R-:W-:Y:S01]  /*3820*/  SHF.L.U32 R5, R10, 0x1f, RZ ;  /* 0x0000001f0a057819 */ /* 0x000fe200000006ff */
[----:B------:R1:W-:Y:S01]  /*3830*/  @!P2 SYNCS.ARRIVE.TRANS64.RED RZ, [R3+URZ], R4 ;  /* 0x0000000403ffa9a7 */ /* 0x0003e200080004ff */
[----:B------:R-:W-:Y:S01]  /*3840*/  UIADD3 UR4, UPT, UPT, UR5, 0x1, URZ ;  /* 0x0000000105047890 */ /* 0x000fe2000fffe0ff */
[----:B------:R-:W-:-:S03]  /*3850*/  VIADD R8, R8, 0x1 ;  /* 0x0000000108087836 */ /* 0x000fc60000000000 */
[----:B------:R-:W-:Y:S02]  /*3860*/  UISETP.NE.AND UP0, UPT, UR4, 0x2, UPT ;  /* 0x000000020400788c */ /* 0x000fe4000bf05270 */
[----:B------:R-:W-:Y:S06]  /*3870*/  UGETNEXTWORKID.BROADCAST [UR8], [UR9] ;  /* 0x00000000080073ca */ /* 0x000fec0008000100 */
[----:B------:R-:W-:Y:S01]  /*3880*/  USEL UR7, URZ, 0x1, UP0 ;  /* 0x00000001ff077887 */ /* 0x000fe20008000000 */
[----:B------:R-:W-:Y:S01]  /*3890*/  ISETP.NE.AND P0, PT, R8, 0x2, PT ;  /* 0x000000020800780c */ /* 0x000fe20003f05270 */
[----:B------:R-:W-:Y:S01]  /*38a0*/  USEL UR5, UR4, URZ, UP0 ;  /* 0x000000ff04057287 */ /* 0x000fe20008000000 */
[----:B------:R-:W2:Y:S03]  /*38b0*/  SYNCS.PHASECHK.TRANS64.TRYWAIT P1, [R2+URZ+0x130], R5 ;  /* 0x00013005020075a7 */ /* 0x000ea600080211ff */
[----:B------:R-:W-:Y:S01]  /*38c0*/  LOP3.LUT R12, R12, UR7, RZ, 0x3c, !PT ;  /* 0x000000070c0c7c12 */ /* 0x000fe2000f8e3cff */
[----:B-12---:R-:W-:Y:S07]  /*38d0*/  @!P1 BRA `(.L_x_65) ;  /* 0x0000007000d09947 */ /* 0x006fee0003800000 */
.L_x_195:
[C---:B------:R-:W-:Y:S01]  /*38e0*/  LEA R4, R11.reuse, UR6, 0x4 ;  /* 0x000000060b047c11 */ /* 0x040fe2000f8e20ff */
[----:B-1----:R-:W-:Y:S01]  /*38f0*/  VIADD R2, R2, 0x140 ;  /* 0x0000014002027836 */ /* 0x002fe20000000000 */
[----:B------:R-:W-:Y:S01]  /*3900*/  SEL R8, R8, RZ, P0 ;  /* 0x000000ff08087207 */ /* 0x000fe20000000000 */
[----:B------:R-:W-:-:S03]  /*3910*/  VIADD R11, R11, 0x1 ;  /* 0x000000010b0b7836 */ /* 0x000fc60000000000 */
[----:B------:R-:W1:Y:S01]  /*3920*/  LDS.128 R4, [R4+0x1a0] ;  /* 0x0001a00004047984 */ /* 0x000e620000000c00 */
[----:B------:R-:W-:Y:S02]  /*3930*/  PRMT R2, RZ, 0x654, R2 ;  /* 0x00000654ff027816 */ /* 0x000fe40000000002 */
[C---:B------:R-:W-:Y:S01]  /*3940*/  ISETP.NE.AND P1, PT, R11.reuse, 0x2, PT ;  /* 0x000000020b00780c */ /* 0x040fe20003f25270 */
[----:B------:R-:W-:Y:S01]  /*3950*/  @!PT LDS RZ, [RZ] ;  /* 0x00000000fffff984 */ /* 0x000fe20000000800 */
[----:B------:R-:W-:Y:S01]  /*3960*/  @!PT LDS RZ, [RZ] ;  /* 0x00000000fffff984 */ /* 0x000fe20000000800 */
[----:B------:R-:W-:Y:S01]  /*3970*/  @!PT LDS RZ, [RZ] ;  /* 0x00000000fffff984 */ /* 0x000fe20000000800 */
[----:B------:R-:W-:Y:S01]  /*3980*/  @!PT LDS RZ, [RZ] ;  /* 0x00000000fffff984 */ /* 0x000fe20000000800 */
[----:B------:R2:W-:Y:S06]  /*3990*/  MEMBAR.ALL.CTA ;  /* 0x0000000000007992 */ /* 0x0005ec0000008000 */
[----:B--2---:R-:W2:Y:S01]  /*39a0*/  FENCE.VIEW.ASYNC.S ;  /* 0x00000000000073c6 */ /* 0x004ea20000000000 */
[----:B------:R-:W-:Y:S01]  /*39b0*/  SEL R11, R11, RZ, P1 ;  /* 0x000000ff0b0b7207 */ /* 0x000fe20000800000 */
[----:B--2---:R2:W-:Y:S01]  /*39c0*/  SYNCS.ARRIVE.TRANS64.RED.A1T0 RZ, [R2+URZ], RZ ;  /* 0x000000ff02ff79a7 */ /* 0x0045e200081004ff */
[----:B-1----:R-:W-:-:S02]  /*39d0*/  LOP3.LUT P3, RZ, R6, 0x1, RZ, 0xc0, !PT ;  /* 0x0000000106ff7812 */ /* 0x002fc4000786c0ff */
[----:B------:R-:W-:-:S04]  /*39e0*/  SEL R5, RZ, 0x1, P1 ;  /* 0x00000001ff057807 */ /* 0x000fc80000800000 */
[----:B------:R-:W-:Y:S02]  /*39f0*/  LOP3.LUT R10, R10, R5, RZ, 0x3c, !PT ;  /* 0x000000050a0a7212 */ /* 0x000fe400078e3cff */
[----:B--2---:R-:W-:-:S04]  /*3a00*/  SEL R2, RZ, 0x1, P0 ;  /* 0x00000001ff027807 */ /* 0x004fc80000000000 */
[----:B------:R-:W-:Y:S01]  /*3a10*/  LOP3.LUT R9, R9, R2, RZ, 0x3c, !PT ;  /* 0x0000000209097212 */ /* 0x000fe200078e3cff */
[----:B------:R-:W-:Y:S06]  /*3a20*/  @P3 BRA `(.L_x_66) ;  /* 0xfffffffc002c3947 */ /* 0x000fec000383ffff */
[----:B------:R-:W-:Y:S01]  /*3a30*/  ULEA UR4, UR5, UR6, 0x3 ;  /* 0x0000000605047291 */ /* 0x000fe2000f8e18ff */
[----:B------:R-:W-:-:S08]  /*3a40*/  SHF.L.U32 R3, R12, 0x1f, RZ ;  /* 0x0000001f0c037819 */ /* 0x000fd000000006ff */
[----:B------:R-:W1:Y:S02]  /*3a50*/  SYNCS.PHASECHK.TRANS64 P0, [UR4+0x140], R3 ;  /* 0x00014003ff0075a7 */ /* 0x000e640008001004 */
[----:B-1----:R-:W-:Y:S05]  /*3a60*/  @P0 BRA `(.L_x_67) ;  /* 0x0000000000080947 */ /* 0x002fea0003800000 */
[----:B------:R-:W1:Y:S02]  /*3a70*/  SYNCS.PHASECHK.TRANS64.TRYWAIT P0, [UR4+0x140], R3 ;  /* 0x00014003ff0075a7 */ /* 0x000e640008001104 */
[----:B-1----:R-:W-:Y:S05]  /*3a80*/  @!P0 BRA `(.L_x_68) ;  /* 0x0000007000788947 */ /* 0x002fea0003800000 */
.L_x_67:
[----:B------:R-:W-:-:S04]  /*3a90*/  UIADD3 UR7, UPT, UPT, UR5, 0x1, URZ ;  /* 0x0000000105077890 */ /* 0x000fc8000fffe0ff */
[----:B------:R-:W-:-:S04]  /*3aa0*/  UISETP.NE.AND UP0, UPT, UR7, 0x2, UPT ;  /* 0x000000020700788c */ /* 0x000fc8000bf05270 */
[----:B------:R-:W-:Y:S02]  /*3ab0*/  USEL UR8, URZ, 0x1, UP0 ;  /* 0x00000001ff087887 */ /* 0x000fe40008000000 */
[----:B------:R-:W-:-:S04]  /*3ac0*/  USEL UR7, UR7, URZ, UP0 ;  /* 0x000000ff07077287 */ /* 0x000fc80008000000 */
[----:B------:R-:W-:Y:S01]  /*3ad0*/  ULEA UR7, UR7, UR6, 0x3 ;  /* 0x0000000607077291 */ /* 0x000fe2000f8e18ff */
[----:B-1----:R-:W-:-:S04]  /*3ae0*/  LOP3.LUT R3, R12, UR8, RZ, 0x3c, !PT ;  /* 0x000000080c037c12 */ /* 0x002fc8000f8e3cff */
[----:B------:R-:W-:-:S04]  /*3af0*/  SHF.L.U32 R0, R3, 0x1f, RZ ;  /* 0x0000001f03007819 */ /* 0x000fc800000006ff */
[----:B------:R-:W1:Y:S02]  /*3b00*/  SYNCS.PHASECHK.TRANS64 P0, [UR7+0x140], R0 ;  /* 0x00014000ff0075a7 */ /* 0x000e640008001007 */
[----:B-1----:R-:W-:Y:S05]  /*3b10*/  @P0 EXIT ;  /* 0x000000000000094d */ /* 0x002fea0003800000 */
[----:B------:R-:W-:Y:S02]  /*3b20*/  SHF.L.U32 R3, R3, 0x1f, RZ ;  /* 0x0000001f03037819 */ /* 0x000fe400000006ff */
[----:B------:R-:W-:-:S07]  /*3b30*/  MOV R0, UR7 ;  /* 0x0000000700007c02 */ /* 0x000fce0008000f00 */
.L_x_69:
[----:B-1----:R1:W2:Y:S02]  /*3b40*/  SYNCS.PHASECHK.TRANS64.TRYWAIT P0, [R0+URZ+0x140], R3 ;  /* 0x00014003000075a7 */ /* 0x0022a400080011ff */
[----:B--2---:R-:W-:Y:S05]  /*3b50*/  @!P0 NANOSLEEP.SYNCS 0x989680 ;  /* 0x009896800000895d */ /* 0x004fea0003900000 */
[----:B------:R-:W2:Y:S02]  /*3b60*/  @!P0 SYNCS.PHASECHK.TRANS64 P0, [R0+URZ+0x140], R3 ;  /* 0x00014003000085a7 */ /* 0x000ea400080010ff */
[----:B--2---:R-:W-:Y:S05]  /*3b70*/  @P0 EXIT ;  /* 0x000000000000094d */ /* 0x004fea0003800000 */
[----:B------:R-:W-:Y:S05]  /*3b80*/  BRA `(.L_x_69) ;  /* 0xfffffffc00ec7947 */ /* 0x000fea000383ffff */
.L_x_62:
[----:B------:R-:W-:Y:S05]  /*3b90*/  BRA.U UP4, `(.L_x_70) ;  /* 0x0000001104d47547 */ /* 0x000fea000b800000 */
[----:B------:R-:W-:Y:S01]  /*3ba0*/  UMOV UR4, 0x40 ;  /* 0x0000004000047882 */ /* 0x000fe20000000000 */
[----:B------:R-:W-:Y:S01]  /*3bb0*/  NOP ;  /* 0x0000000000007918 */ /* 0x000fe20000000000 */
[----:B------:R-:W-:Y:S01]  /*3bc0*/  ULEA UR5, UR55, UR4, 0x18 ;  /* 0x0000000437057291 */ /* 0x000fe2000f8ec0ff */
[----:B------:R-:W-:Y:S02]  /*3bd0*/  UMOV UR6, 0x400 ;  /* 0x0000040000067882 */ /* 0x000fe40000000000 */
[----:B------:R-:W-:-:S06]  /*3be0*/  ULEA UR6, UR55, UR6, 0x18 ;  /* 0x0000000637067291 */ /* 0x000fcc000f8ec0ff */
[----:B------:R-:W1:Y:S02]  /*3bf0*/  LDS.U8 R0, [UR5+0x1c] ;  /* 0x00001c05ff007984 */ /* 0x000e640008000000 */
[----:B-1----:R-:W-:-:S13]  /*3c00*/  ISETP.NE.AND P0, PT, R0, RZ, PT ;  /* 0x000000ff0000720c */ /* 0x002fda0003f05270 */
[----:B------:R-:W-:Y:S05]  /*3c10*/  @P0 BRA `(.L_x_71) ;  /* 0x0000000400080947 */ /* 0x000fea0003800000 */
[----:B------:R-:W-:Y:S02]  /*3c20*/  UISETP.NE.U32.AND UP1, UPT, UR46, 0x1, UPT ;  /* 0x000000012e00788c */ /* 0x000fe4000bf25070 */
[----:B------:R-:W-:-:S07]  /*3c30*/  UIADD3 UR7, UPT, UPT, UR5, 0x8, URZ ;  /* 0x0000000805077890 */ /* 0x000fce000fffe0ff */
[----:B------:R-:W-:Y:S05]  /*3c40*/  BRA.U !UP1, `(.L_x_72) ;  /* 0x00000001099c7547 */ /* 0x000fea000b800000 */
[----:B------:R-:W-:Y:S01]  /*3c50*/  ELECT P0, URZ, PT ;  /* 0x0000000000ff782f */ /* 0x000fe20003800000 */
[----:B------:R-:W-:-:S12]  /*3c60*/  BSSY B0, `(.L_x_72) ;  /* 0x0000025000007945 */ /* 0x000fd80003800000 */
[----:B------:R-:W-:Y:S05]  /*3c70*/  @!P0 BRA `(.L_x_73) ;  /* 0x00000000008c8947 */ /* 0x000fea0003800000 */
[----:B------:R-:W-:-:S05]  /*3c80*/  UMOV UR4, 0x10 ;  /* 0x0000001000047882 */ /* 0x000fca0000000000 */
[----:B------:R-:W-:Y:S04]  /*3c90*/  DEPBAR.LE SB1, 0x36 ;  /* 0x00009d800000791a */ /* 0x000fe80000000000 */
[----:B------:R-:W1:Y:S02]  /*3ca0*/  UTCATOMSWS.2CTA.FIND_AND_SET.ALIGN UP0, UR4, UR4 ;  /* 0x00000004000475e3 */ /* 0x000e640008200800 */
[----:B-1----:R-:W-:Y:S01]  /*3cb0*/  MOV R11, UR4 ;  /* 0x00000004000b7c02 */ /* 0x002fe20008000f00 */
[----:B------:R-:W-:Y:S06]  /*3cc0*/  BRA.U UP0, `(.L_x_74) ;  /* 0x0000000100187547 */ /* 0x000fec000b800000 */
.L_x_75:
[----:B------:R-:W-:Y:S05]  /*3cd0*/  NANOSLEEP 0x64 ;  /* 0x000000640000795d */ /* 0x000fea0003800000 */
[----:B------:R-:W-:-:S05]  /*3ce0*/  UMOV UR4, 0x10 ;  /* 0x0000001000047882 */ /* 0x000fca0000000000 */
[----:B------:R-:W-:Y:S04]  /*3cf0*/  DEPBAR.LE SB1, 0x36 ;  /* 0x00009d800000791a */ /* 0x000fe80000000000 */
[----:B------:R-:W1:Y:S02]  /*3d00*/  UTCATOMSWS.2CTA.FIND_AND_SET.ALIGN UP0, UR4, UR4 ;  /* 0x00000004000475e3 */ /* 0x000e640008200800 */
[----:B-1----:R-:W-:Y:S01]  /*3d10*/  MOV R11, UR4 ;  /* 0x00000004000b7c02 */ /* 0x002fe20008000f00 */
[----:B------:R-:W-:Y:S05]  /*3d20*/  BRA.U !UP0, `(.L_x_75) ;  /* 0xfffffffd08e87547 */ /* 0x000fea000b83ffff */
.L_x_74:
[----:B------:R-:W1:Y:S01]  /*3d30*/  LDS R7, [UR5+0x10] ;  /* 0x00001005ff077984 */ /* 0x000e620008000800 */
[----:B------:R-:W-:Y:S01]  /*3d40*/  IMAD.U32 R5, RZ, RZ, UR6 ;  /* 0x00000006ff057e24 */ /* 0x000fe2000f8e00ff */
[----:B------:R-:W-:-:S03]  /*3d50*/  MOV R4, UR47 ;  /* 0x0000002f00047c02 */ /* 0x000fc60008000f00 */
[----:B------:R-:W-:Y:S01]  /*3d60*/  VIADD R5, R5, 0x1c0 ;  /* 0x000001c005057836 */ /* 0x000fe20000000000 */
[----:B-1----:R-:W-:-:S04]  /*3d70*/  SHF.L.U32 R7, R7, 0x1f, RZ ;  /* 0x0000001f07077819 */ /* 0x002fc800000006ff */
[----:B------:R-:W1:Y:S02]  /*3d80*/  SYNCS.PHASECHK.TRANS64.TRYWAIT P0, [UR5+0x8], R7 ;  /* 0x00000807ff0075a7 */ /* 0x000e640008001105 */
[----:B-1----:R-:W-:Y:S05]  /*3d90*/  @P0 BRA `(.L_x_76) ;  /* 0x0000000000080947 */ /* 0x002fea0003800000 */
[----:B------:R-:W1:Y:S02]  /*3da0*/  SYNCS.PHASECHK.TRANS64.TRYWAIT P0, [UR5+0x8], R7 ;  /* 0x00000807ff0075a7 */ /* 0x000e640008001105 */
[----:B-1----:R-:W-:Y:S05]  /*3db0*/  @!P0 BRA `(.L_x_77) ;  /* 0x0000006c00c48947 */ /* 0x002fea0003800000 */
.L_x_76:
[----:B-1----:R-:W-:Y:S01]  /*3dc0*/  HFMA2 R0, -RZ, RZ, 0, 5.9604644775390625e-08 ;  /* 0x00000001ff007431 */ /* 0x002fe200000001ff */
[----:B------:R-:W-:Y:S01]  /*3dd0*/  UPRMT UR4, UR47, 0x654, UR7 ;  /* 0x000006542f047896 */ /* 0x000fe20008000007 */
[----:B------:R-:W-:Y:S01]  /*3de0*/  IMAD.MOV.U32 R8, RZ, RZ, 0xffff ;  /* 0x0000ffffff087424 */ /* 0x000fe200078e00ff */
[----:B------:R-:W-:Y:S01]  /*3df0*/  PRMT R4, R4, 0x654, R5 ;  /* 0x0000065404047816 */ /* 0x000fe20000000005 */
[----:B------:R-:W-:Y:S02]  /*3e00*/  IMAD.MOV.U32 R6, RZ, RZ, 0x4 ;  /* 0x00000004ff067424 */ /* 0x000fe400078e00ff */
[----:B------:R-:W-:Y:S01]  /*3e10*/  IMAD.SHL.U32 R9, R11, 0x20, RZ ;  /* 0x000000200b097824 */ /* 0x000fe200078e00ff */
[----:B------:R-:W-:Y:S02]  /*3e20*/  MOV R5, UR4 ;  /* 0x0000000400057c02 */ /* 0x000fe40008000f00 */
[-C--:B------:R-:W-:Y:S01]  /*3e30*/  SHF.L.U32 R8, R8, R11.reuse, RZ ;  /* 0x0000000b08087219 */ /* 0x080fe200000006ff */
[----:B------:R1:W-:Y:S01]  /*3e40*/  SYNCS.ARRIVE.TRANS64.RED RZ, [UR4], R6 ;  /* 0x00000006ffff79a7 */ /* 0x0003e20008000404 */
[----:B------:R-:W-:Y:S01]  /*3e50*/  SHF.L.U32 R7, R0, R11, RZ ;  /* 0x0000000b00077219 */ /* 0x000fe200000006ff */
[----:B------:R1:W-:Y:S04]  /*3e60*/  STS [UR6+0x1c0], R9 ;  /* 0x0001c009ff007988 */ /* 0x0003e80008000806 */
[----:B------:R1:W-:Y:S04]  /*3e70*/  STAS [R4.64], R11 ;  /* 0x0000000b04007dbd */ /* 0x0003e8000c0008ff */
[----:B------:R1:W-:Y:S04]  /*3e80*/  ATOMS.OR RZ, [UR5+0x14], R8 ;  /* 0x00001408ffff798c */ /* 0x0003e8000b000005 */
[----:B------:R1:W-:Y:S04]  /*3e90*/  ATOMS.OR RZ, [UR5+0x18], R7 ;  /* 0x00001807ffff798c */ /* 0x0003e8000b000005 */
[----:B------:R1:W-:Y:S02]  /*3ea0*/  ATOMS.XOR RZ, [UR5+0x10], R0 ;  /* 0x00001000ffff798c */ /* 0x0003e4000b800005 */
.L_x_73:
[----:B------:R-:W-:Y:S05]  /*3eb0*/  BSYNC B0 ;  /* 0x0000000000007941 */ /* 0x000fea0003800000 */
.L_x_72:
[----:B------:R-:W-:Y:S05]  /*3ec0*/  BRA.U UP1, `(.L_x_78) ;  /* 0x00000001016c7547 */ /* 0x000fea000b800000 */
[----:B------:R-:W-:-:S03]  /*3ed0*/  UMOV UR4, 0xffffffff ;  /* 0xffffffff00047882 */ /* 0x000fc60000000000 */
[----:B------:R-:W-:Y:S05]  /*3ee0*/  BRA.DIV UR4, `(.L_x_79) ;  /* 0x0000006e04907947 */ /* 0x000fea000b800000 */
[----:B------:R-:W-:-:S13]  /*3ef0*/  ELECT P0, URZ, PT ;  /* 0x0000000000ff782f */ /* 0x000fda0003800000 */
.L_x_199:
[----:B------:R-:W-:Y:S05]  /*3f00*/  @!P0 BRA `(.L_x_78) ;  /* 0x00000000005c8947 */ /* 0x000fea0003800000 */
[----:B-1----:R-:W1:Y:S02]  /*3f10*/  LDS R5, [UR5+0x10] ;  /* 0x00001005ff057984 */ /* 0x002e640008000800 */
[----:B-1----:R-:W-:-:S04]  /*3f20*/  SHF.L.U32 R5, R5, 0x1f, RZ ;  /* 0x0000001f05057819 */ /* 0x002fc800000006ff */
[----:B------:R-:W1:Y:S02]  /*3f30*/  SYNCS.PHASECHK.TRANS64.TRYWAIT P0, [UR5+0x8], R5 ;  /* 0x00000805ff0075a7 */ /* 0x000e640008001105 */
[----:B-1----:R-:W-:Y:S05]  /*3f40*/  @P0 BRA `(.L_x_80) ;  /* 0x0000000000080947 */ /* 0x002fea0003800000 */
[----:B------:R-:W1:Y:S02]  /*3f50*/  SYNCS.PHASECHK.TRANS64.TRYWAIT P0, [UR5+0x8], R5 ;  /* 0x00000805ff0075a7 */ /* 0x000e640008001105 */
[----:B-1----:R-:W-:Y:S05]  /*3f60*/  @!P0 BRA `(.L_x_81) ;  /* 0x0000006c00948947 */ /* 0x002fea0003800000 */
.L_x_80:
[----:B------:R-:W2:Y:S01]  /*3f70*/  LDS R7, [UR6+0x1c0] ;  /* 0x0001c006ff077984 */ /* 0x000ea20008000800 */
[----:B-1----:R-:W-:Y:S02]  /*3f80*/  HFMA2 R0, -RZ, RZ, 0, 5.9604644775390625e-08 ;  /* 0x00000001ff007431 */ /* 0x002fe400000001ff */
[----:B------:R-:W-:Y:S01]  /*3f90*/  IMAD.MOV.U32 R4, RZ, RZ, 0xffff ;  /* 0x0000ffffff047424 */ /* 0x000fe200078e00ff */
[----:B------:R-:W-:Y:S01]  /*3fa0*/  UPRMT UR4, UR47, 0x654, UR7 ;  /* 0x000006542f047896 */ /* 0x000fe20008000007 */
[----:B--2---:R-:W-:-:S03]  /*3fb0*/  IMAD.SHL.U32 R5, R7, 0x20, RZ ;  /* 0x0000002007057824 */ /* 0x004fc600078e00ff */
[-C--:B------:R-:W-:Y:S02]  /*3fc0*/  SHF.L.U32 R4, R4, R7.reuse, RZ ;  /* 0x0000000704047219 */ /* 0x080fe400000006ff */
[----:B------:R-:W-:Y:S01]  /*3fd0*/  SHF.L.U32 R7, R0, R7, RZ ;  /* 0x0000000700077219 */ /* 0x000fe200000006ff */
[----:B------:R2:W-:Y:S04]  /*3fe0*/  STS [UR6+0x1c0], R5 ;  /* 0x0001c005ff007988 */ /* 0x0005e80008000806 */
[----:B------:R2:W-:Y:S04]  /*3ff0*/  ATOMS.OR RZ, [UR5+0x14], R4 ;  /* 0x00001404ffff798c */ /* 0x0005e8000b000005 */
[----:B------:R2:W-:Y:S01]  /*4000*/  ATOMS.OR RZ, [UR5+0x18], R7 ;  /* 0x00001807ffff798c */ /* 0x0005e2000b000005 */
[----:B------:R-:W-:Y:S03]  /*4010*/  SYNCS.ARRIVE.TRANS64.RED.A1T0 RZ, [UR4], RZ ;  /* 0x000000ffffff79a7 */ /* 0x000fe60008100404 */
[----:B------:R2:W-:Y:S01]  /*4020*/  ATOMS.XOR RZ, [UR5+0x10], R0 ;  /* 0x00001000ffff798c */ /* 0x0005e2000b800005 */
[----:B------:R-:W-:Y:S05]  /*4030*/  BRA `(.L_x_78) ;  /* 0x0000000000107947 */ /* 0x000fea0003800000 */
.L_x_71:
[----:B------:R-:W-:Y:S02]  /*4040*/  MOV R0, 0xffffffff ;  /* 0xffffffff00007802 */ /* 0x000fe40000000f00 */
[----:B------:R-:W-:-:S03]  /*4050*/  MOV R4, 0x4080 ;  /* 0x0000408000047802 */ /* 0x000fc60000000f00 */
[----:B------:R1:W-:Y:S04]  /*4060*/  STS [UR6+0x1c0], R0 ;  /* 0x0001c000ff007988 */ /* 0x0003e80008000806 */
[----:B-1---5:R-:W-:Y:S05]  /*4070*/  CALL.REL.NOINC `($__internal_1_$__cuda_sm10x_tcgen05_guardrail_trap_phase_invalid_during_alloc) ;  /* 0x0000007400387944 */ /* 0x022fea0003c00000 */
.L_x_78:
[----:B------:R-:W-:Y:S05]  /*4080*/  WARPSYNC.ALL ;  /* 0x0000000000007948 */ /* 0x000fea0003800000 */
[----:B------:R-:W3:Y:S01]  /*4090*/  S2UR UR4, SR_CgaCtaId ;  /* 0x00000000000479c3 */ /* 0x000ee20000008800 */
[----:B------:R-:W-:Y:S01]  /*40a0*/  UMOV UR22, 0x400 ;  /* 0x0000040000167882 */ /* 0x000fe20000000000 */
[----:B------:R-:W-:-:S06]  /*40b0*/  NOP ;  /* 0x0000000000007918 */ /* 0x000fcc0000000000 */
[----:B------:R-:W-:Y:S06]  /*40c0*/  BAR.ARV 0x6, 0xa0 ;  /* 0x0182800000007b1d */ /* 0x000fec0000002000 */
[----:B------:R-:W4:Y:S01]  /*40d0*/  LDCU UR11, c[0x0][0x38c] ;  /* 0x00007180ff0b77ac */ /* 0x000f220008000800 */
[----:B------:R-:W-:Y:S01]  /*40e0*/  LOP3.LUT R3, R3, 0xffff, RZ, 0xc0, !PT ;  /* 0x0000ffff03037812 */ /* 0x000fe200078ec0ff */
[----:B-1----:R-:W-:Y:S01]  /*40f0*/  IMAD.MOV.U32 R9, RZ, RZ, 0x1 ;  /* 0x00000001ff097424 */ /* 0x002fe200078e00ff */
[----:B------:R-:W-:Y:S01]  /*4100*/  LOP3.LUT R2, R2, 0xffff, RZ, 0xc0, !PT ;  /* 0x0000ffff02027812 */ /* 0x000fe200078ec0ff */
[----:B------:R-:W-:Y:S01]  /*4110*/  IMAD.MOV.U32 R8, RZ, RZ, RZ ;  /* 0x000000ffff087224 */ /* 0x000fe200078e00ff */
[----:B------:R-:W-:Y:S01]  /*4120*/  R2UR UR34, R3 ;  /* 0x00000000032272ca */ /* 0x000fe200000e0000 */
[----:B------:R-:W-:Y:S01]  /*4130*/  UMOV UR39, URZ ;  /* 0x000000ff00277c82 */ /* 0x000fe20008000000 */
[----:B------:R-:W-:-:S02]  /*4140*/  R2UR UR42, R2 ;  /* 0x00000000022a72ca */ /* 0x000fc400000e0000 */
[----:B------:R-:W-:Y:S01]  /*4150*/  CS2R R2, SRZ ;  /* 0x0000000000027805 */ /* 0x000fe2000001ff00 */
[----:B------:R-:W-:Y:S02]  /*4160*/  UISETP.NE.AND UP2, UPT, UR46, URZ, UPT ;  /* 0x000000ff2e00728c */ /* 0x000fe4000bf45270 */
[----:B---3--:R-:W-:Y:S01]  /*4170*/  ULEA UR22, UR4, UR22, 0x18 ;  /* 0x0000001604167291 */ /* 0x008fe2000f8ec0ff */
[----:B------:R-:W-:Y:S01]  /*4180*/  UMOV UR19, URZ ;  /* 0x000000ff00137c82 */ /* 0x000fe20008000000 */
[----:B------:R-:W-:Y:S02]  /*4190*/  UMOV UR18, URZ ;  /* 0x000000ff00127c82 */ /* 0x000fe40008000000 */
[----:B------:R-:W-:Y:S02]  /*41a0*/  UIADD3 UR6, UPT, UPT, UR22, 0x8400, URZ ;  /* 0x0000840016067890 */ /* 0x000fe4000fffe0ff */
[----:B------:R-:W-:Y:S02]  /*41b0*/  UIADD3 UR5, UPT, UPT, UR22, 0x24400, URZ ;  /* 0x0002440016057890 */ /* 0x000fe4000fffe0ff */
[----:B----4-:R-:W-:Y:S01]  /*41c0*/  UIADD3 UR11, UPT, UPT, UR11, 0x7f, URZ ;  /* 0x0000007f0b0b7890 */ /* 0x010fe2000fffe0ff */
[----:B--2---:R-:W1:Y:S01]  /*41d0*/  LDS R0, [UR22+0x1c0] ;  /* 0x0001c016ff007984 */ /* 0x004e620008000800 */
[----:B------:R-:W-:-:S02]  /*41e0*/  UIADD3 UR4, UPT, UPT, UR22, 0x32400, URZ ;  /* 0x0003240016047890 */ /* 0x000fc4000fffe0ff */
[----:B------:R-:W-:Y:S02]  /*41f0*/  UIADD3 UR7, UPT, UPT, UR22, 0x34000, URZ ;  /* 0x0003400016077890 */ /* 0x000fe4000fffe0ff */
[----:B------:R-:W-:Y:S02]  /*4200*/  USHF.R.U32.HI UR10, URZ, 0x4, UR6 ;  /* 0x00000004ff0a7899 */ /* 0x000fe40008011606 */
[----:B------:R-:W-:Y:S02]  /*4210*/  USHF.R.U32.HI UR8, URZ, 0x4, UR5 ;  /* 0x00000004ff087899 */ /* 0x000fe40008011605 */
[----:B------:R-:W-:Y:S02]  /*4220*/  USHF.R.S32.HI UR9, URZ, 0x1f, UR11 ;  /* 0x0000001fff097899 */ /* 0x000fe4000801140b */
[----:B------:R-:W-:Y:S02]  /*4230*/  USHF.R.U32.HI UR6, URZ, 0x4, UR4 ;  /* 0x00000004ff067899 */ /* 0x000fe40008011604 */
[----:B------:R-:W-:-:S02]  /*4240*/  USHF.R.U32.HI UR5, URZ, 0x4, UR7 ;  /* 0x00000004ff057899 */ /* 0x000fc40008011607 */
[----:B------:R-:W-:Y:S02]  /*4250*/  ULEA.HI UR4, UR9, UR11, URZ, 0x7 ;  /* 0x0000000b09047291 */ /* 0x000fe4000f8f38ff */
[----:B------:R-:W-:Y:S02]  /*4260*/  ULOP3.LUT UR6, UR6, 0x3fff, URZ, 0xc0, !UPT ;  /* 0x00003fff06067892 */ /* 0x000fe4000f8ec0ff */
[----:B------:R-:W-:Y:S02]  /*4270*/  ULOP3.LUT UR5, UR5, 0x3fff, URZ, 0xc0, !UPT ;  /* 0x00003fff05057892 */ /* 0x000fe4000f8ec0ff */
[----:B------:R-:W-:Y:S02]  /*4280*/  USHF.R.S32.HI UR41, URZ, 0x7, UR4 ;  /* 0x00000007ff297899 */ /* 0x000fe40008011404 */
[----:B------:R-:W-:Y:S02]  /*4290*/  ULOP3.LUT UR37, UR6, 0x10000, URZ, 0xfc, !UPT ;  /* 0x0001000006257892 */ /* 0x000fe4000f8efcff */
[----:B------:R-:W-:-:S02]  /*42a0*/  ULOP3.LUT UR38, UR5, 0x10000, URZ, 0xfc, !UPT ;  /* 0x0001000005267892 */ /* 0x000fc4000f8efcff */
[----:B------:R-:W-:Y:S02]  /*42b0*/  ULOP3.LUT UR10, UR10, 0x3fff, URZ, 0xc0, !UPT ;  /* 0x00003fff0a0a7892 */ /* 0x000fe4000f8ec0ff */
[----:B------:R-:W-:Y:S02]  /*42c0*/  ULOP3.LUT UR8, UR8, 0x3fff, URZ, 0xc0, !UPT ;  /* 0x00003fff08087892 */ /* 0x000fe4000f8ec0ff */
[----:B------:R-:W-:Y:S02]  /*42d0*/  UISETP.LT.AND UP0, UPT, UR41, 0x1, UPT ;  /* 0x000000012900788c */ /* 0x000fe4000bf01270 */
[----:B------:R-:W-:Y:S02]  /*42e0*/  ULOP3.LUT UR35, UR10, 0x10000, URZ, 0xfc, !UPT ;  /* 0x000100000a237892 */ /* 0x000fe4000f8efcff */
[----:B------:R-:W-:Y:S02]  /*42f0*/  ULOP3.LUT UR36, UR8, 0x10000, URZ, 0xfc, !UPT ;  /* 0x0001000008247892 */ /* 0x000fe4000f8efcff */
[----:B------:R-:W-:Y:S01]  /*4300*/  USEL UR43, UR41, 0x1, !UP0 ;  /* 0x00000001292b7887 */ /* 0x000fe2000c000000 */
[----:B------:R-:W-:Y:S01]  /*4310*/  UMOV UR28, URZ ;  /* 0x000000ff001c7c82 */ /* 0x000fe20008000000 */
[----:B-1----:R-:W-:Y:S01]  /*4320*/  R2UR UR23, R0 ;  /* 0x00000000001772ca */ /* 0x002fe200000e0000 */
[----:B------:R-:W-:-:S12]  /*4330*/  UMOV UR26, URZ ;  /* 0x000000ff001a7c82 */ /* 0x000fd80008000000 */
[----:B------:R-:W-:Y:S02]  /*4340*/  UIADD3 UR32, UPT, UPT, UR23, 0x100, URZ ;  /* 0x0000010017207890 */ /* 0x000fe4000fffe0ff */
[----:B------:R-:W-:Y:S02]  /*4350*/  UIADD3 UR33, UPT, UPT, UR23, 0x104, URZ ;  /* 0x0000010417217890 */ /* 0x000fe4000fffe0ff */
[----:B------:R-:W-:Y:S02]  /*4360*/  UIADD3 UR30, UPT, UPT, UR23, -0x7fffff00, URZ ;  /* 0x80000100171e7890 */ /* 0x000fe4000fffe0ff */
[----:B------:R-:W-:Y:S02]  /*4370*/  UIADD3 UR31, UPT, UPT, UR23, -0x7ffffefc, URZ ;  /* 0x80000104171f7890 */ /* 0x000fe4000fffe0ff */
[----:B------:R-:W-:Y:S02]  /*4380*/  USHF.R.U32.HI UR7, URZ, 0x11, UR32 ;  /* 0x00000011ff077899 */ /* 0x000fe40008011620 */
[----:B------:R-:W-:-:S02]  /*4390*/  USHF.R.U32.HI UR6, URZ, 0x1a, UR33 ;  /* 0x0000001aff067899 */ /* 0x000fc40008011621 */
[----:B------:R-:W-:Y:S02]  /*43a0*/  USHF.R.U32.HI UR5, URZ, 0x11, UR30 ;  /* 0x00000011ff057899 */ /* 0x000fe4000801161e */
[----:B------:R-:W-:Y:S02]  /*43b0*/  USHF.R.U32.HI UR4, URZ, 0x1a, UR31 ;  /* 0x0000001aff047899 */ /* 0x000fe4000801161f */
[----:B------:R-:W-:Y:S02]  /*43c0*/  ULOP3.LUT UR7, UR7, 0x6000, URZ, 0xc0, !UPT ;  /* 0x0000600007077892 */ /* 0x000fe4000f8ec0ff */
[----:B------:R-:W-:Y:S02]  /*43d0*/  ULOP3.LUT UR6, UR6, 0x30, URZ, 0xc0, !UPT ;  /* 0x0000003006067892 */ /* 0x000fe4000f8ec0ff */
[----:B------:R-:W-:Y:S02]  /*43e0*/  ULOP3.LUT UR5, UR5, 0x6000, URZ, 0xc0, !UPT ;  /* 0x0000600005057892 */ /* 0x000fe4000f8ec0ff */
[----:B------:R-:W-:-:S02]  /*43f0*/  ULOP3.LUT UR4, UR4, 0x30, URZ, 0xc0, !UPT ;  /* 0x0000003004047892 */ /* 0x000fc4000f8ec0ff */
[----:B------:R-:W-:Y:S02]  /*4400*/  ULOP3.LUT UR7, UR7, 0x10a0, URZ, 0xfc, !UPT ;  /* 0x000010a007077892 */ /* 0x000fe4000f8efcff */
[----:B------:R-:W-:Y:S02]  /*4410*/  ULOP3.LUT UR6, UR6, 0x480, URZ, 0xfc, !UPT ;  /* 0x0000048006067892 */ /* 0x000fe4000f8efcff */
[----:B------:R-:W-:Y:S02]  /*4420*/  ULOP3.LUT UR5, UR5, 0x10a0, URZ, 0xfc, !UPT ;  /* 0x000010a005057892 */ /* 0x000fe4000f8efcff */
[----:B------:R-:W-:Y:S02]  /*4430*/  ULOP3.LUT UR4, UR4, 0x480, URZ, 0xfc, !UPT ;  /* 0x0000048004047892 */ /* 0x000fe4000f8efcff */
[----:B------:R-:W-:Y:S02]  /*4440*/  UPRMT UR29, UR6, 0x5410, UR7 ;  /* 0x00005410061d7896 */ /* 0x000fe40008000007 */
[----:B------:R-:W-:-:S12]  /*4450*/  UPRMT UR27, UR4, 0x5410, UR5 ;  /* 0x00005410041b7896 */ /* 0x000fd80008000005 */
.L_x_89:
[C---:B------:R-:W-:Y:S02]  /*4460*/  LEA R0, R8.reuse, UR22, 0x3 ;  /* 0x0000001608007c11 */ /* 0x040fe4000f8e18ff */
[----:B------:R-:W-:Y:S02]  /*4470*/  SHF.L.U32 R5, R3, 0x1f, RZ ;  /* 0x0000001f03057819 */ /* 0x000fe400000006ff */
[----:B------:R-:W-:Y:S02]  /*4480*/  LEA R4, R8, UR22, 0x4 ;  /* 0x0000001608047c11 */ /* 0x000fe4000f8e20ff */
[----:B------:R-:W1:Y:S02]  /*4490*/  SYNCS.PHASECHK.TRANS64.TRYWAIT P0, [R0+URZ+0x130], R5 ;  /* 0x00013005000075a7 */ /* 0x000e6400080011ff */
[----:B-1-3--:R-:W-:Y:S05]  /*44a0*/  @!P0 BRA `(.L_x_82) ;  /* 0x00000068005c8947 */ /* 0x00afea0003800000 */
.L_x_200:
[----:B-1----:R-:W1:Y:S01]  /*44b0*/  LDS.128 R4, [R4+0x1a0] ;  /* 0x0001a00004047984 */ /* 0x002e620000000c00 */
[----:B------:R-:W-:Y:S02]  /*44c0*/  VIADD R0, R0, 0x140 ;  /* 0x0000014000007836 */ /* 0x000fe40000000000 */
[----:B------:R-:W-:Y:S01]  /*44d0*/  VIADD R8, R8, 0x1 ;  /* 0x0000000108087836 */ /* 0x000fe20000000000 */
[----:B------:R-:W-:Y:S01]  /*44e0*/  @!PT LDS RZ, [RZ] ;  /* 0x00000000fffff984 */ /* 0x000fe20000000800 */
[----:B------:R-:W-:Y:S01]  /*44f0*/  @!PT LDS RZ, [RZ] ;  /* 0x00000000fffff984 */ /* 0x000fe20000000800 */
[----:B------:R-:W-:Y:S01]  /*4500*/  @!PT LDS RZ, [RZ] ;  /* 0x00000000fffff984 */ /* 0x000fe20000000800 */
[----:B------:R-:W-:Y:S01]  /*4510*/  @!PT LDS RZ, [RZ] ;  /* 0x00000000fffff984 */ /* 0x000fe20000000800 */
[----:B------:R2:W-:Y:S06]  /*4520*/  MEMBAR.ALL.CTA ;  /* 0x0000000000007992 */ /* 0x0005ec0000008000 */
[----:B--2---:R-:W2:Y:S01]  /*4530*/  FENCE.VIEW.ASYNC.S ;  /* 0x00000000000073c6 */ /* 0x004ea20000000000 */
[----:B------:R-:W-:-:S04]  /*4540*/  PRMT R0, RZ, 0x654, R0 ;  /* 0x00000654ff007816 */ /* 0x000fc80000000000 */
[----:B--2---:R2:W-:Y:S01]  /*4550*/  SYNCS.ARRIVE.TRANS64.RED.A1T0 RZ, [R0+URZ], RZ ;  /* 0x000000ff00ff79a7 */ /* 0x0045e200081004ff */
[----:B-1----:R-:W-:Y:S01]  /*4560*/  LOP3.LUT P1, RZ, R6, 0x1, RZ, 0xc0, !PT ;  /* 0x0000000106ff7812 */ /* 0x002fe2000782c0ff */
[----:B--2---:R-:W-:-:S12]  /*4570*/  BRA.U UP2, `(.L_x_83) ;  /* 0x0000000102fc7547 */ /* 0x004fd8000b800000 */
[----:B------:R-:W1:Y:S01]  /*4580*/  LDCU UR4, c[0x0][0x38c] ;  /* 0x00007180ff0477ac */ /* 0x000e620008000800 */
[----:B------:R-:W-:Y:S02]  /*4590*/  PLOP3.LUT P2, PT, PT, PT, PT, 0x80, 0x8 ;  /* 0x000000000008781c */ /* 0x000fe40003f4f070 */
[----:B------:R-:W-:Y:S01]  /*45a0*/  SHF.L.U32 R5, R9, 0x1f, RZ ;  /* 0x0000001f09057819 */ /* 0x000fe200000006ff */
[----:B------:R-:W-:Y:S02]  /*45b0*/  ULEA UR40, UR39, UR22, 0x3 ;  /* 0x0000001627287291 */ /* 0x000fe4000f8e18ff */
[----:B------:R-:W-:Y:S02]  /*45c0*/  ULEA UR24, UR39, UR23, 0x7 ;  /* 0x0000001727187291 */ /* 0x000fe4000f8e38ff */
[----:B-1----:R-:W-:-:S06]  /*45d0*/  UISETP.GE.AND UP0, UPT, UR4, 0x1, UPT ;  /* 0x000000010400788c */ /* 0x002fcc000bf06270 */
[----:B------:R-:W-:-:S05]  /*45e0*/  PLOP3.LUT P0, PT, PT, PT, UP0, 0x80, 0x8 ;  /* 0x000000000008781c */ /* 0x000fca0003f0f008 */
[----:B------:R-:W-:-:S08]  /*45f0*/  @UP0 ULEA UR4, UR19, UR22, 0x3 ;  /* 0x0000001613040291 */ /* 0x000fd0000f8e18ff */
[----:B------:R-:W-:-:S04]  /*4600*/  @P0 SHF.L.U32 R0, R2, 0x1f, RZ ;  /* 0x0000001f02000819 */ /* 0x000fc800000006ff */
[----:B------:R1:W2:Y:S01]  /*4610*/  @P0 SYNCS.PHASECHK.TRANS64.TRYWAIT P2, [UR4], R0 ;  /* 0x00000000ff0005a7 */ /* 0x0002a20008041104 */
[----:B------:R-:W3:Y:S02]  /*4620*/  SYNCS.PHASECHK.TRANS64.TRYWAIT P0, [UR40+0x160], R5 ;  /* 0x00016005ff0075a7 */ /* 0x000ee40008001128 */
[----:B-123--:R-:W-:Y:S05]  /*4630*/  @!P0 BRA `(.L_x_84) ;  /* 0x00000068000c8947 */ /* 0x00efea0003800000 */
.L_x_202:
[----:B------:R-:W-:Y:S01]  /*4640*/  UMOV UR25, UR18 ;  /* 0x0000001200197c82 */ /* 0x000fe20008000000 */
[----:B------:R-:W-:Y:S05]  /*4650*/  BRA.U !UP0, `(.L_x_85) ;  /* 0x0000000108b47547 */ /* 0x000fea000b800000 */
[----:B------:R-:W-:Y:S01]  /*4660*/  UIADD3 UR25, UPT, UPT, UR43, UR18, URZ ;  /* 0x000000122b197290 */ /* 0x000fe2000fffe0ff */
[----:B------:R-:W-:Y:S01]  /*4670*/  UMOV UR21, URZ ;  /* 0x000000ff00157c82 */ /* 0x000fe20008000000 */
[----:B------:R-:W-:Y:S01]  /*4680*/  UMOV UR20, UR41 ;  /* 0x0000002900147c82 */ /* 0x000fe20008000000 */
[----:B------:R-:W-:-:S09]  /*4690*/  UMOV UR6, UR19 ;  /* 0x0000001300067c82 */ /* 0x000fd20008000000 */
.L_x_88:
[----:B--2---:R-:W-:Y:S01]  /*46a0*/  ULEA UR7, UR6, UR22, 0x3 ;  /* 0x0000001606077291 */ /* 0x004fe2000f8e18ff */
[----:B---3--:R-:W-:Y:S11]  /*46b0*/  @P2 BRA `(.L_x_86) ;  /* 0x00000000000c2947 */ /* 0x008ff60003800000 */
[----:B-1----:R-:W-:Y:S04]  /*46c0*/  SHF.L.U32 R5, R2, 0x1f, RZ ;  /* 0x0000001f02057819 */ /* 0x002fe800000006ff */
[----:B------:R-:W1:Y:S02]  /*46d0*/  SYNCS.PHASECHK.TRANS64.TRYWAIT P0, [UR7], R5 ;  /* 0x00000005ff0075a7 */ /* 0x000e640008001107 */
[----:B-1----:R-:W-:Y:S05]  /*46e0*/  @!P0 BRA `(.L_x_87) ;  /* 0x0000006400f88947 */ /* 0x002fea0003800000 */
.L_x_86:
[----:B------:R-:W-:Y:S01]  /*46f0*/  UISETP.NE.AND UP0, UPT, UR20, 0x1, UPT ;  /* 0x000000011400788c */ /* 0x000fe2000bf05270 */
[----:B------:R-:W-:Y:S01]  /*4700*/  PLOP3.LUT P2, PT, PT, PT, PT, 0x80, 0x8 ;  /* 0x000000000008781c */ /* 0x000fe20003f4f070 */
[----:B------:R-:W-:Y:S02]  /*4710*/  UIADD3 UR4, UPT, UPT, UR6, 0x1, URZ ;  /* 0x0000000106047890 */ /* 0x000fe4000fffe0ff */
[----:B------:R-:W-:Y:S02]  /*4720*/  ULEA UR12, UR6, UR36, 0x8 ;  /* 0x00000024060c7291 */ /* 0x000fe4000f8e40ff */
[----:B------:R-:W-:Y:S01]  /*4730*/  UISETP.NE.AND UP1, UPT, UR4, 0xe, UPT ;  /* 0x0000000e0400788c */ /* 0x000fe2000bf25270 */
[----:B------:R-:W-:Y:S01]  /*4740*/  PLOP3.LUT P0, PT, PT, PT, UP0, 0x80, 0x8 ;  /* 0x000000000008781c */ /* 0x000fe20003f0f008 */
[----:B------:R-:W-:Y:S02]  /*4750*/  ULEA UR10, UR6, UR35, 0x9 ;  /* 0x00000023060a7291 */ /* 0x000fe4000f8e48ff */
[----:B------:R-:W-:Y:S02]  /*4760*/  USEL UR5, URZ, 0x1, UP1 ;  /* 0x00000001ff057887 */ /* 0x000fe40008800000 */
[----:B------:R-:W-:Y:S02]  /*4770*/  USEL UR19, UR4, URZ, UP1 ;  /* 0x000000ff04137287 */ /* 0x000fe40008800000 */
[----:B------:R-:W-:Y:S02]  /*4780*/  ULEA UR16, UR6, UR37, 0x5 ;  /* 0x0000002506107291 */ /* 0x000fe4000f8e28ff */
[----:B------:R-:W-:Y:S01]  /*4790*/  @UP0 ULEA UR4, UR19, UR22, 0x3 ;  /* 0x0000001613040291 */ /* 0x000fe2000f8e18ff */
[----:B------:R-:W-:Y:S01]  /*47a0*/  LOP3.LUT R2, R2, UR5, RZ, 0x3c, !PT ;  /* 0x0000000502027c12 */ /* 0x000fe2000f8e3cff */
[----:B------:R-:W-:Y:S02]  /*47b0*/  UISETP.NE.U32.AND UP0, UPT, UR21, URZ, UPT ;  /* 0x000000ff1500728c */ /* 0x000fe4000bf05070 */
[----:B------:R-:W-:Y:S01]  /*47c0*/  ULEA UR14, UR6, UR38, 0x5 ;  /* 0x00000026060e7291 */ /* 0x000fe2000f8e28ff */
[----:B-1----:R-:W-:Y:S01]  /*47d0*/  @P0 SHF.L.U32 R0, R2, 0x1f, RZ ;  /* 0x0000001f02000819 */ /* 0x002fe200000006ff */
[----:B------:R-:W-:Y:S02]  /*47e0*/  UIADD3 UR8, UPT, UPT, UR12, 0x2, URZ ;  /* 0x000000020c087890 */ /* 0x000fe4000fffe0ff */
[----:B------:R-:W-:Y:S01]  /*47f0*/  UIADD3 UR7, UPT, UPT, UR7, 0x70, URZ ;  /* 0x0000007007077890 */ /* 0x000fe2000fffe0ff */
[----:B------:R2:W3:Y:S01]  /*4800*/  @P0 SYNCS.PHASECHK.TRANS64.TRYWAIT P2, [UR4], R0 ;  /* 0x00000000ff0005a7 */ /* 0x0004e20008041104 */
[----:B------:R-:W-:Y:S02]  /*4810*/  UIADD3 UR4, UPT, UPT, UR10, 0x2, URZ ;  /* 0x000000020a047890 */ /* 0x000fe4000fffe0ff */
[----:B------:R-:W-:Y:S02]  /*4820*/  UIADD3 UR18, UPT, UPT, UR18, 0x1, URZ ;  /* 0x0000000112127890 */ /* 0x000fe4000fffe0ff */
[----:B------:R-:W-:Y:S01]  /*4830*/  UIADD3 UR20, UPT, UPT, UR20, -0x1, URZ ;  /* 0xffffffff14147890 */ /* 0x000fe2000fffe0ff */
[----:B------:R-:W-:Y:S01]  /*4840*/  UMOV UR17, 0x4008 ;  /* 0x0000400800117882 */ /* 0x000fe20000000000 */
[----:B------:R-:W-:Y:S01]  /*4850*/  UMOV UR15, 0x4008 ;  /* 0x00004008000f7882 */ /* 0x000fe20000000000 */
[----:B------:R2:W-:Y:S01]  /*4860*/  UTCCP.T.S.2CTA.4x32dp128bit tmem[UR23+0x100], gdesc[UR16] ;  /* 0x00010010170079e7 */ /* 0x0005e20009300000 */
[----:B------:R2:W-:Y:S01]  /*4870*/  UTCCP.T.S.2CTA.4x32dp128bit tmem[UR23+0x104], gdesc[UR14] ;  /* 0x0001040e170079e7 */ /* 0x0005e20009300000 */
[----:B------:R-:W-:Y:S01]  /*4880*/  UMOV UR13, 0x80004020 ;  /* 0x80004020000d7882 */ /* 0x000fe20000000000 */
[----:B------:R-:W-:Y:S01]  /*4890*/  UMOV UR11, 0x80004020 ;  /* 0x80004020000b7882 */ /* 0x000fe20000000000 */
[----:B------:R-:W-:Y:S01]  /*48a0*/  UMOV UR9, 0x80004020 ;  /* 0x8000402000097882 */ /* 0x000fe20000000000 */
[----:B------:R2:W-:Y:S01]  /*48b0*/  UTCOMMA.2CTA gdesc[UR10], gdesc[UR12], tmem[UR24], tmem[UR28], idesc[UR29], tmem[UR32], UP0 ;  /* 0xc0201c0c0a0075ea */ /* 0x0005e20008200018 */
[----:B------:R-:W-:Y:S01]  /*48c0*/  UISETP.NE.AND UP0, UPT, UR18, UR25, UPT ;  /* 0x000000191200728c */ /* 0x000fe2000bf05270 */
[----:B------:R-:W-:Y:S01]  /*48d0*/  UMOV UR5, 0x80004020 ;  /* 0x8000402000057882 */ /* 0x000fe20000000000 */
[----:B------:R-:W-:Y:S01]  /*48e0*/  UMOV UR21, 0x1 ;  /* 0x0000000100157882 */ /* 0x000fe20000000000 */
[----:B------:R2:W-:Y:S01]  /*48f0*/  UTCOMMA.2CTA gdesc[UR4], gdesc[UR8], tmem[UR24], tmem[UR26], idesc[UR27], tmem[UR30], UPT ;  /* 0xc01e1a08040075ea */ /* 0x0005e2000ba00018 */
[----:B------:R2:W-:Y:S01]  /*4900*/  UTCBAR.2CTA.MULTICAST [UR7], URZ, UR34 ;  /* 0x000000ff070073e9 */ /* 0x0005e20008200822 */
[----:B------:R-:W-:Y:S04]  /*4910*/  UMOV UR6, UR19 ;  /* 0x0000001300067c82 */ /* 0x000fe80008000000 */
[----:B------:R-:W-:Y:S05]  /*4920*/  BRA.U UP0, `(.L_x_88) ;  /* 0xfffffffd005c7547 */ /* 0x000fea000b83ffff */
.L_x_85:
[----:B--2---:R-:W-:Y:S01]  /*4930*/  UIADD3 UR4, UPT, UPT, UR40, 0x150, URZ ;  /* 0x0000015028047890 */ /* 0x004fe2000fffe0ff */
[----:B------:R-:W-:-:S08]  /*4940*/  UMOV UR18, UR25 ;  /* 0x0000001900127c82 */ /* 0x000fd00008000000 */
[----:B------:R2:W-:Y:S01]  /*4950*/  UTCBAR.2CTA.MULTICAST [UR4], URZ, UR42 ;  /* 0x000000ff040073e9 */ /* 0x0005e2000820082a */
[----:B------:R-:W-:Y:S02]  /*4960*/  NOP ;  /* 0x0000000000007918 */ /* 0x000fe40000000000 */
.L_x_83:
[----:B--2---:R-:W-:Y:S01]  /*4970*/  UIADD3 UR4, UPT, UPT, UR39, 0x1, URZ ;  /* 0x0000000127047890 */ /* 0x004fe2000fffe0ff */
[----:B------:R-:W-:-:S03]  /*4980*/  ISETP.NE.AND P0, PT, R8, 0x2, PT ;  /* 0x000000020800780c */ /* 0x000fc60003f05270 */
[----:B------:R-:W-:Y:S01]  /*4990*/  UISETP.NE.AND UP0, UPT, UR4, 0x2, UPT ;  /* 0x000000020400788c */ /* 0x000fe2000bf05270 */
[----:B-1----:R-:W-:Y:S02]  /*49a0*/  SEL R0, RZ, 0x1, P0 ;  /* 0x00000001ff007807 */ /* 0x002fe40000000000 */
[----:B------:R-:W-:Y:S01]  /*49b0*/  SEL R8, R8, RZ, P0 ;  /* 0x000000ff08087207 */ /* 0x000fe20000000000 */
[----:B------:R-:W-:Y:S01]  /*49c0*/  USEL UR5, URZ, 0x1, UP0 ;  /* 0x00000001ff057887 */ /* 0x000fe20008000000 */
[----:B------:R-:W-:Y:S01]  /*49d0*/  LOP3.LUT R3, R3, R0, RZ, 0x3c, !PT ;  /* 0x0000000003037212 */ /* 0x000fe200078e3cff */
[----:B------:R-:W-:-:S04]  /*49e0*/  USEL UR39, UR4, URZ, UP0 ;  /* 0x000000ff04277287 */ /* 0x000fc80008000000 */
[----:B------:R-:W-:Y:S01]  /*49f0*/  LOP3.LUT R9, R9, UR5, RZ, 0x3c, !PT ;  /* 0x0000000509097c12 */ /* 0x000fe2000f8e3cff */
[----:B------:R-:W-:Y:S07]  /*4a00*/  @P1 BRA `(.L_x_89) ;  /* 0xfffffff800941947 */ /* 0x000fee000383ffff */
[----:B------:R-:W1:Y:S01]  /*4a10*/  S2UR UR8, SR_CgaCtaId ;  /* 0x00000000000879c3 */ /* 0x000e620000008800 */
[----:B------:R-:W-:Y:S01]  /*4a20*/  ELECT P0, URZ, PT ;  /* 0x0000000000ff782f */ /* 0x000fe20003800000 */
[----:B------:R-:W-:Y:S01]  /*4a30*/  HFMA2 R0, -RZ, RZ, 0, 5.9604644775390625e-08 ;  /* 0x00000001ff007431 */ /* 0x000fe200000001ff */
[----:B------:R-:W-:-:S05]  /*4a40*/  UMOV UR4, 0x40 ;  /* 0x0000004000047882 */ /* 0x000fca0000000000 */
[----:B------:R-:W-:Y:S01]  /*4a50*/  UVIRTCOUNT.DEALLOC.SMPOOL 0x80 ;  /* 0x000000800000784c */ /* 0x000fe20000000000 */
[----:B------:R-:W-:Y:S02]  /*4a60*/  UISETP.NE.AND UP0, UPT, UR46, URZ, UPT ;  /* 0x000000ff2e00728c */ /* 0x000fe4000bf05270 */
[----:B-1----:R-:W-:-:S09]  /*4a70*/  ULEA UR8, UR8, UR4, 0x18 ;  /* 0x0000000408087291 */ /* 0x002fd2000f8ec0ff */
[----:B------:R1:W-:Y:S01]  /*4a80*/  @P0 STS.U8 [UR8+0x1c], R0 ;  /* 0x00001c00ff000988 */ /* 0x0003e20008000008 */
[----:B------:R-:W-:Y:S05]  /*4a90*/  BRA.U UP0, `(.L_x_90) ;  /* 0x0000000100587547 */ /* 0x000fea000b800000 */
[----:B------:R-:W-:Y:S01]  /*4aa0*/  UIADD3 UR5, UPT, UPT, UR22, 0x160, URZ ;  /* 0x0000016016057890 */ /* 0x000fe2000fffe0ff */
[----:B------:R-:W-:-:S03]  /*4ab0*/  SHF.L.U32 R3, R9, 0x1f, RZ ;  /* 0x0000001f09037819 */ /* 0x000fc600000006ff */
[----:B------:R-:W-:-:S09]  /*4ac0*/  ULEA UR4, UR39, UR5, 0x3 ;  /* 0x0000000527047291 */ /* 0x000fd2000f8e18ff */
[----:B------:R-:W2:Y:S02]  /*4ad0*/  SYNCS.PHASECHK.TRANS64.TRYWAIT P0, [UR4], R3 ;  /* 0x00000003ff0075a7 */ /* 0x000ea40008001104 */
[----:B--2---:R-:W-:Y:S05]  /*4ae0*/  @!P0 BRA `(.L_x_91) ;  /* 0x0000006400108947 */ /* 0x004fea0003800000 */
.L_x_205:
[----:B------:R-:W-:-:S04]  /*4af0*/  UIADD3 UR39, UPT, UPT, UR39, 0x1, URZ ;  /* 0x0000000127277890 */ /* 0x000fc8000fffe0ff */
[----:B------:R-:W-:-:S04]  /*4b00*/  UISETP.NE.AND UP1, UPT, UR39, 0x2, UPT ;  /* 0x000000022700788c */ /* 0x000fc8000bf25270 */
[----:B------:R-:W-:Y:S02]  /*4b10*/  USEL UR6, URZ, 0x1, UP1 ;  /* 0x00000001ff067887 */ /* 0x000fe40008800000 */
[----:B------:R-:W-:-:S04]  /*4b20*/  USEL UR4, UR39, URZ, UP1 ;  /* 0x000000ff27047287 */ /* 0x000fc80008800000 */
[----:B------:R-:W-:Y:S01]  /*4b30*/  ULEA UR4, UR4, UR5, 0x3 ;  /* 0x0000000504047291 */ /* 0x000fe2000f8e18ff */
[----:B-1----:R-:W-:-:S04]  /*4b40*/  LOP3.LUT R3, R9, UR6, RZ, 0x3c, !PT ;  /* 0x0000000609037c12 */ /* 0x002fc8000f8e3cff */
[----:B------:R-:W-:Y:S01]  /*4b50*/  SHF.L.U32 R3, R3, 0x1f, RZ ;  /* 0x0000001f03037819 */ /* 0x000fe200000006ff */
[----:B------:R-:W-:-:S04]  /*4b60*/  IMAD.U32 R0, RZ, RZ, UR4 ;  /* 0x00000004ff007e24 */ /* 0x000fc8000f8e00ff */
[----:B------:R1:W2:Y:S03]  /*4b70*/  SYNCS.PHASECHK.TRANS64.TRYWAIT P0, [R0+URZ], R3 ;  /* 0x00000003000075a7 */ /* 0x0002a600080011ff */
[----:B--2---:R-:W-:Y:S05]  /*4b80*/  @!P0 NANOSLEEP.SYNCS 0x989680 ;  /* 0x009896800000895d */ /* 0x004fea0003900000 */
[----:B------:R-:W2:Y:S02]  /*4b90*/  @!P0 SYNCS.PHASECHK.TRANS64 P0, [R0+URZ], R3 ;  /* 0x00000003000085a7 */ /* 0x000ea400080010ff */
[----:B--2---:R-:W-:Y:S05]  /*4ba0*/  @P0 BRA `(.L_x_92) ;  /* 0x0000000000200947 */ /* 0x004fea0003800000 */
.L_x_93:
[----:B--2---:R2:W4:Y:S02]  /*4bb0*/  SYNCS.PHASECHK.TRANS64.TRYWAIT P0, [R0+URZ], R3 ;  /* 0x00000003000075a7 */ /* 0x00452400080011ff */
[----:B----4-:R-:W-:Y:S05]  /*4bc0*/  @!P0 NANOSLEEP.SYNCS 0x989680 ;  /* 0x009896800000895d */ /* 0x010fea0003900000 */
[----:B------:R-:W4:Y:S02]  /*4bd0*/  @!P0 SYNCS.PHASECHK.TRANS64 P0, [R0+URZ], R3 ;  /* 0x00000003000085a7 */ /* 0x000f2400080010ff */
[----:B----4-:R-:W-:Y:S05]  /*4be0*/  @!P0 BRA `(.L_x_93) ;  /* 0xfffffffc00f08947 */ /* 0x010fea000383ffff */
[----:B------:R-:W-:Y:S05]  /*4bf0*/  BRA `(.L_x_92) ;  /* 0x00000000000c7947 */ /* 0x000fea0003800000 */
.L_x_90:
[----:B------:R-:W-:-:S04]  /*4c00*/  UIADD3 UR4, UPT, UPT, UR22, 0x190, URZ ;  /* 0x0000019016047890 */ /* 0x000fc8000fffe0ff */
[----:B------:R-:W-:-:S09]  /*4c10*/  UPRMT UR4, UR47, 0x654, UR4 ;  /* 0x000006542f047896 */ /* 0x000fd20008000004 */
[----:B------:R-:W-:Y:S03]  /*4c20*/  SYNCS.ARRIVE.TRANS64.RED.A1T0 RZ, [UR4], RZ ;  /* 0x000000ffffff79a7 */ /* 0x000fe60008100404 */
.L_x_92:
[----:B-12---:R-:W-:Y:S01]  /*4c30*/  SHF.L.U32 R3, RZ, 0x1f, RZ ;  /* 0x0000001fff037819 */ /* 0x006fe200000006ff */
[----:B------:R-:W-:Y:S01]  /*4c40*/  UIADD3 UR4, UPT, UPT, UR22, 0x190, URZ ;  /* 0x0000019016047890 */ /* 0x000fe2000fffe0ff */
[----:B------:R-:W-:Y:S02]  /*4c50*/  PLOP3.LUT P0, PT, PT, PT, UP0, 0x80, 0x8 ;  /* 0x000000000008781c */ /* 0x000fe40003f0f008 */
[----:B------:R-:W1:Y:S02]  /*4c60*/  SYNCS.PHASECHK.TRANS64.TRYWAIT P1, [UR22+0x190], R3 ;  /* 0x00019003ff0075a7 */ /* 0x000e640008021116 */
[----:B-1----:R-:W-:Y:S09]  /*4c70*/  @!P1 BRA `(.L_x_94) ;  /* 0x0000006000c49947 */ /* 0x002ff20003800000 */
.L_x_207:
[----:B------:R-:W-:Y:S01]  /*4c80*/  @!UP0 UPRMT UR4, UR47, 0x654, UR4 ;  /* 0x000006542f048896 */ /* 0x000fe20008000004 */
[----:B------:R-:W-:Y:S01]  /*4c90*/  UMOV UR5, 0xffff ;  /* 0x0000ffff00057882 */ /* 0x000fe20000000000 */
[----:B------:R-:W-:-:S07]  /*4ca0*/  UMOV UR6, 0x1 ;  /* 0x0000000100067882 */ /* 0x000fce0000000000 */
[----:B------:R-:W-:Y:S01]  /*4cb0*/  @!P0 SYNCS.ARRIVE.TRANS64.RED.A1T0 RZ, [UR4], RZ ;  /* 0x000000ffffff89a7 */ /* 0x000fe20008100404 */
[----:B------:R-:W-:Y:S01]  /*4cc0*/  NOP ;  /* 0x0000000000007918 */ /* 0x000fe20000000000 */
[----:B-1----:R-:W1:Y:S01]  /*4cd0*/  LDS R0, [UR8+0x14] ;  /* 0x00001408ff007984 */ /* 0x002e620008000800 */
[----:B------:R-:W-:-:S04]  /*4ce0*/  ULOP3.LUT UR4, UR23, 0xffff, URZ, 0xc0, !UPT ;  /* 0x0000ffff17047892 */ /* 0x000fc8000f8ec0ff */
[----:B------:R-:W-:-:S04]  /*4cf0*/  USHF.R.U32.HI UR4, URZ, 0x5, UR4 ;  /* 0x00000005ff047899 */ /* 0x000fc80008011604 */
[----:B------:R-:W-:Y:S02]  /*4d00*/  USHF.L.U32 UR5, UR5, UR4, URZ ;  /* 0x0000000405057299 */ /* 0x000fe400080006ff */
[----:B------:R-:W-:-:S04]  /*4d10*/  USHF.L.U32 UR4, UR6, UR4, URZ ;  /* 0x0000000406047299 */ /* 0x000fc800080006ff */
[----:B-1----:R-:W-:-:S04]  /*4d20*/  LOP3.LUT R0, R0, UR5, RZ, 0xc0, !PT ;  /* 0x0000000500007c12 */ /* 0x002fc8000f8ec0ff */
[----:B------:R-:W-:-:S13]  /*4d30*/  ISETP.NE.AND P0, PT, R0, UR5, PT ;  /* 0x0000000500007c0c */ /* 0x000fda000bf05270 */
[----:B------:R-:W-:Y:S05]  /*4d40*/  @P0 BRA `(.L_x_95) ;  /* 0x0000000000580947 */ /* 0x000fea0003800000 */
[----:B------:R-:W1:Y:S02]  /*4d50*/  LDS R0, [UR8+0x18] ;  /* 0x00001808ff007984 */ /* 0x000e640008000800 */
[----:B-1----:R-:W-:-:S04]  /*4d60*/  LOP3.LUT R0, R0, UR4, RZ, 0xc0, !PT ;  /* 0x0000000400007c12 */ /* 0x002fc8000f8ec0ff */
[----:B------:R-:W-:-:S13]  /*4d70*/  ISETP.NE.AND P0, PT, R0, UR4, PT ;  /* 0x0000000400007c0c */ /* 0x000fda000bf05270 */
[----:B------:R-:W-:Y:S05]  /*4d80*/  @P0 BRA `(.L_x_96) ;  /* 0x00000000003c0947 */ /* 0x000fea0003800000 */
[----:B------:R-:W1:Y:S01]  /*4d90*/  S2R R2, SR_LANEID ;  /* 0x0000000000027919 */ /* 0x000e620000000000 */
[----:B------:R-:W-:Y:S01]  /*4da0*/  ULOP3.LUT UR5, URZ, UR5, URZ, 0x33, !UPT ;  /* 0x00000005ff057292 */ /* 0x000fe2000f8e33ff */
[----:B------:R-:W-:Y:S01]  /*4db0*/  LOP3.LUT R4, RZ, UR4, RZ, 0x33, !PT ;  /* 0x00000004ff047c12 */ /* 0x000fe2000f8e33ff */
[----:B------:R-:W-:Y:S02]  /*4dc0*/  VOTEU.ANY UR4, UPT, PT ;  /* 0x0000000000047886 */ /* 0x000fe400038e0100 */
[----:B------:R-:W-:Y:S01]  /*4dd0*/  UFLO.U32 UR4, UR4 ;  /* 0x00000004000472bd */ /* 0x000fe200080e0000 */
[----:B------:R-:W2:Y:S01]  /*4de0*/  REDUX UR6, R4 ;  /* 0x00000000040673c4 */ /* 0x000ea20000000000 */
[----:B------:R-:W-:-:S06]  /*4df0*/  IMAD.U32 R0, RZ, RZ, UR5 ;  /* 0x00000005ff007e24 */ /* 0x000fcc000f8e00ff */
[----:B------:R4:W-:Y:S01]  /*4e00*/  UTCATOMSWS.AND URZ, UR5 ;  /* 0x0000000500ff79e3 */ /* 0x0009e20008000000 */
[----:B------:R-:W3:Y:S01]  /*4e10*/  REDUX UR7, R0 ;  /* 0x00000000000773c4 */ /* 0x000ee20000000000 */
[----:B-1----:R-:W-:Y:S01]  /*4e20*/  ISETP.EQ.U32.AND P0, PT, R2, UR4, PT ;  /* 0x0000000402007c0c */ /* 0x002fe2000bf02070 */
[----:B--2---:R-:W-:Y:S01]  /*4e30*/  IMAD.U32 R2, RZ, RZ, UR6 ;  /* 0x00000006ff027e24 */ /* 0x004fe2000f8e00ff */
[----:B---3--:R-:W-:-:S11]  /*4e40*/  MOV R3, UR7 ;  /* 0x0000000700037c02 */ /* 0x008fd60008000f00 */
[----:B------:R4:W-:Y:S04]  /*4e50*/  @P0 ATOMS.AND RZ, [UR8+0x14], R3 ;  /* 0x00001403ffff098c */ /* 0x0009e8000a800008 */
[----:B------:R4:W-:Y:S01]  /*4e60*/  @P0 ATOMS.AND RZ, [UR8+0x18], R2 ;  /* 0x00001802ffff098c */ /* 0x0009e2000a800008 */
[----:B------:R-:W-:Y:S05]  /*4e70*/  BRA `(.L_x_97) ;  /* 0x0000000000147947 */ /* 0x000fea0003800000 */
.L_x_96:
[----:B------:R-:W-:Y:S02]  /*4e80*/  MOV R2, 0x4ea0 ;  /* 0x00004ea000027802 */ /* 0x000fe40000000f00 */
[----:B---3-5:R-:W-:Y:S05]  /*4e90*/  CALL.REL.NOINC `($__internal_0_$__cuda_sm10x_tcgen05_guardrail_trap_col_being_dealloced_not_returned_by_alloc) ;  /* 0x0000006400a47944 */ /* 0x028fea0003c00000 */
[----:B------:R-:W-:Y:S05]  /*4ea0*/  BRA `(.L_x_97) ;  /* 0x0000000000087947 */ /* 0x000fea0003800000 */
.L_x_95:
[----:B------:R-:W-:Y:S02]  /*4eb0*/  MOV R2, 0x4ed0 ;  /* 0x00004ed000027802 */ /* 0x000fe40000000f00 */
[----:B---3-5:R-:W-:Y:S05]  /*4ec0*/  CALL.REL.NOINC `($__internal_2_$__cuda_sm10x_tcgen05_guardrail_trap_unallocated_columns_being_dealloced) ;  /* 0x0000006400b07944 */ /* 0x028fea0003c00000 */
.L_x_97:
[----:B------:R-:W-:Y:S01]  /*4ed0*/  NOP ;  /* 0x0000000000007918 */ /* 0x000fe20000000000 */
[----:B----4-:R-:W-:Y:S05]  /*4ee0*/  EXIT ;  /* 0x000000000000794d */ /* 0x010fea0003800000 */
.L_x_70:
[----:B------:R-:W-:-:S09]  /*4ef0*/  UISETP.NE.OR UP0, UPT, UR17, 0x3, !UP3 ;  /* 0x000000031100788c */ /* 0x000fd2000df05670 */
[----:B------:R-:W-:Y:S05]  /*4f00*/  BRA.U UP0, `(.L_x_98) ;  /* 0x0000001100587547 */ /* 0x000fea000b800000 */
[----:B------:R-:W1:Y:S01]  /*4f10*/  LDCU UR45, c[0x0][0x370] ;  /* 0x00006e00ff2d77ac */ /* 0x000e620008000800 */
[----:B------:R-:W2:Y:S01]  /*4f20*/  LDC.64 R16, c[0x0][0x348] ;  /* 0x0000d200ff107b82 */ /* 0x000ea20000000a00 */
[----:B------:R-:W-:Y:S02]  /*4f30*/  HFMA2 R13, -RZ, RZ, 0, 0 ;  /* 0x00000000ff0d7431 */ /* 0x000fe400000001ff */
[----:B------:R-:W-:Y:S01]  /*4f40*/  IMAD.MOV.U32 R15, RZ, RZ, 0x1 ;  /* 0x00000001ff0f7424 */ /* 0x000fe200078e00ff */
[----:B------:R-:W1:Y:S01]  /*4f50*/  LDCU.128 UR40, c[0x0][0xf10] ;  /* 0x0001e200ff2877ac */ /* 0x000e620008000c00 */
[----:B------:R-:W-:Y:S01]  /*4f60*/  IMAD.MOV.U32 R14, RZ, RZ, RZ ;  /* 0x000000ffff0e7224 */ /* 0x000fe200078e00ff */
[----:B------:R-:W-:Y:S01]  /*4f70*/  MOV R7, 0x2000 ;  /* 0x0000200000077802 */ /* 0x000fe20000000f00 */
[----:B------:R-:W3:Y:S01]  /*4f80*/  LDCU UR38, c[0x0][0x374] ;  /* 0x00006e80ff2677ac */ /* 0x000ee20008000800 */
[----:B------:R-:W4:Y:S01]  /*4f90*/  LDC.64 R2, c[0x0][0xc88] ;  /* 0x00032200ff027b82 */ /* 0x000f220000000a00 */
[----:B------:R-:W3:Y:S01]  /*4fa0*/  LDCU UR15, c[0x0][0xf0c] ;  /* 0x0001e180ff0f77ac */ /* 0x000ee20008000800 */
[----:B------:R-:W2:Y:S06]  /*4fb0*/  LDCU UR49, c[0x0][0xf20] ;  /* 0x0001e400ff3177ac */ /* 0x000eac0008000800 */
[----:B------:R-:W4:Y:S01]  /*4fc0*/  LDC.64 R4, c[0x0][0xc90] ;  /* 0x00032400ff047b82 */ /* 0x000f220000000a00 */
[----:B------:R-:W2:Y:S01]  /*4fd0*/  LDCU UR4, c[0x0][0xf30] ;  /* 0x0001e600ff0477ac */ /* 0x000ea20008000800 */
[----:B------:R-:W-:Y:S01]  /*4fe0*/  UMOV UR21, 0x400 ;  /* 0x0000040000157882 */ /* 0x000fe20000000000 */
[----:B-1----:R-:W-:-:S02]  /*4ff0*/  UIMAD.WIDE.U32 UR6, UR45, UR40, URZ ;  /* 0x000000282d0672a5 */ /* 0x002fc4000f8e00ff */
[----:B---3--:R-:W-:Y:S02]  /*5000*/  UIMAD.WIDE.U32 UR8, UR38, UR43, URZ ;  /* 0x0000002b260872a5 */ /* 0x008fe4000f8e00ff */
[----:B------:R-:W-:Y:S02]  /*5010*/  ULEA UR21, UR55, UR21, 0x18 ;  /* 0x0000001537157291 */ /* 0x000fe4000f8ec0ff */
[----:B------:R-:W-:Y:S02]  /*5020*/  UPLOP3.LUT UP3, UPT, UPT, UPT, UPT, 0x40, 0x4 ;  /* 0x000000000004789c */ /* 0x000fe40003f6e870 */
[----:B------:R-:W-:Y:S01]  /*5030*/  UIADD3 UR46, UPT, UPT, UR21, 0xf8, URZ ;  /* 0x000000f8152e7890 */ /* 0x000fe2000fffe0ff */
[----:B------:R-:W-:Y:S01]  /*5040*/  UMOV UR6, UR7 ;  /* 0x0000000700067c82 */ /* 0x000fe20008000000 */
[----:B------:R-:W-:Y:S01]  /*5050*/  UMOV UR47, UR9 ;  /* 0x00000009002f7c82 */ /* 0x000fe20008000000 */
[----:B------:R-:W-:Y:S02]  /*5060*/  UISETP.GE.AND UP0, UPT, UR39, 0x1, UPT ;  /* 0x000000012700788c */ /* 0x000fe4000bf06270 */
[----:B------:R-:W-:Y:S01]  /*5070*/  UISETP.NE.AND UP4, UPT, UR39, 0x1, UPT ;  /* 0x000000012700788c */ /* 0x000fe2000bf85270 */
[----:B------:R-:W1:Y:S01]  /*5080*/  LDCU.64 UR22, c[0x0][0xf28] ;  /* 0x0001e500ff1677ac */ /* 0x000e620008000a00 */
[----:B------:R-:W-:-:S02]  /*5090*/  UISETP.NE.AND UP6, UPT, UR15, 0x1, UPT ;  /* 0x000000010f00788c */ /* 0x000fc4000bfc5270 */
[----:B------:R-:W-:Y:S02]  /*50a0*/  UISETP.NE.AND UP5, UPT, UR42, 0x1, UPT ;  /* 0x000000012a00788c */ /* 0x000fe4000bfa5270 */
[----:B------:R-:W-:Y:S02]  /*50b0*/  UIADD3 UR33, UPT, UPT, UR21, 0xe0, URZ ;  /* 0x000000e015217890 */ /* 0x000fe4000fffe0ff */
[----:B------:R-:W-:Y:S02]  /*50c0*/  UIADD3 UR25, UPT, UPT, UR21, 0xe8, URZ ;  /* 0x000000e815197890 */ /* 0x000fe4000fffe0ff */
[----:B------:R-:W-:Y:S02]  /*50d0*/  UIADD3 UR17, UPT, UPT, UR21, 0xf0, URZ ;  /* 0x000000f015117890 */ /* 0x000fe4000fffe0ff */
[----:B------:R-:W-:Y:S02]  /*50e0*/  UPRMT UR46, UR55, 0x654, UR46 ;  /* 0x00000654372e7896 */ /* 0x000fe4000800002e */
[----:B------:R-:W-:-:S02]  /*50f0*/  USHF.R.U32.HI UR48, URZ, UR41, UR6 ;  /* 0x00000029ff307299 */ /* 0x000fc40008011606 */
[----:B--2---:R-:W-:Y:S02]  /*5100*/  USHF.R.U32.HI UR47, URZ, UR49, UR47 ;  /* 0x00000031ff2f7299 */ /* 0x004fe4000801162f */
[----:B------:R-:W-:-:S11]  /*5110*/  UISETP.NE.AND UP2, UPT, UR4, 0x1, UPT ;  /* 0x000000010400788c */ /* 0x000fd6000bf45270 */
.L_x_109:
[C---:B------:R-:W-:Y:S02]  /*5120*/  LEA R12, R14.reuse, UR21, 0x3 ;  /* 0x000000150e0c7c11 */ /* 0x040fe4000f8e18ff */
[----:B------:R-:W-:Y:S02]  /*5130*/  SHF.L.U32 R9, R13, 0x1f, RZ ;  /* 0x0000001f0d097819 */ /* 0x000fe400000006ff */
[----:B------:R-:W-:Y:S02]  /*5140*/  LEA R10, R14, UR21, 0x4 ;  /* 0x000000150e0a7c11 */ /* 0x000fe4000f8e20ff */
[----:B------:R-:W2:Y:S02]  /*5150*/  SYNCS.PHASECHK.TRANS64.TRYWAIT P0, [R12+URZ+0x130], R9 ;  /* 0x000130090c0075a7 */ /* 0x000ea400080011ff */
[----:B--23--:R-:W-:Y:S05]  /*5160*/  @!P0 BRA `(.L_x_99) ;  /* 0x0000005c00a08947 */ /* 0x00cfea0003800000 */
.L_x_208:
[----:B--2---:R-:W2:Y:S01]  /*5170*/  LDS.128 R8, [R10+0x1a0] ;  /* 0x0001a0000a087984 */ /* 0x004ea20000000c00 */
[----:B------:R-:W-:Y:S01]  /*5180*/  UISETP.GE.AND UP0, UPT, UR39, 0x1, UPT ;  /* 0x000000012700788c */ /* 0x000fe2000bf06270 */
[----:B------:R-:W-:Y:S01]  /*5190*/  @!PT LDS RZ, [RZ] ;  /* 0x00000000fffff984 */ /* 0x000fe20000000800 */
[----:B------:R-:W-:Y:S01]  /*51a0*/  @!PT LDS RZ, [RZ] ;  /* 0x00000000fffff984 */ /* 0x000fe20000000800 */
[----:B------:R-:W-:Y:S01]  /*51b0*/  @!PT LDS RZ, [RZ] ;  /* 0x00000000fffff984 */ /* 0x000fe20000000800 */
[----:B------:R-:W-:Y:S01]  /*51c0*/  @!PT LDS RZ, [RZ] ;  /* 0x00000000fffff984 */ /* 0x000fe20000000800 */
[----:B------:R3:W-:Y:S06]  /*51d0*/  MEMBAR.ALL.CTA ;  /* 0x0000000000007992 */ /* 0x0007ec0000008000 */
[----:B---3--:R-:W3:Y:S01]  /*51e0*/  FENCE.VIEW.ASYNC.S ;  /* 0x00000000000073c6 */ /* 0x008ee20000000000 */
[----:B--2---:R-:W-:Y:S11]  /*51f0*/  LOP3.LUT P0, RZ, R10, 0x1, RZ, 0xc0, !PT ;  /* 0x000000010aff7812 */ /* 0x004ff6000780c0ff */
[----:B------:R-:W-:Y:S02]  /*5200*/  @!UPT UIADD3 URZ, UPT, UPT, URZ, URZ, URZ ;  /* 0x000000fffffff290 */ /* 0x000fe4000fffe0ff */
[----:B---3--:R-:W-:Y:S01]  /*5210*/  VOTEU.ANY UP1, P0 ;  /* 0x0000000000ff7886 */ /* 0x008fe20000020100 */
[----:B------:R-:W-:Y:S11]  /*5220*/  PLOP3.LUT P0, PT, PT, PT, UP1, 0x80, 0x8 ;  /* 0x000000000008781c */ /* 0x000ff60003f0f018 */
[----:B------:R-:W-:Y:S02]  /*5230*/  @!UPT UIADD3 URZ, UPT, UPT, URZ, URZ, URZ ;  /* 0x000000fffffff290 */ /* 0x000fe4000fffe0ff */
[----:B------:R-:W-:Y:S02]  /*5240*/  @P0 SHF.R.U32.HI R0, RZ, 0x10, R9 ;  /* 0x00000010ff000819 */ /* 0x000fe40000011609 */
[----:B------:R-:W-:Y:S02]  /*5250*/  @P0 MOV R6, R8 ;  /* 0x0000000800060202 */ /* 0x000fe40000000f00 */
[----:B------:R-:W-:Y:S01]  /*5260*/  @P0 R2UR UR4, R0 ;  /* 0x00000000000402ca */ /* 0x000fe200000e0000 */
[----:B------:R-:W-:Y:S01]  /*5270*/  VIADD R0, R12, 0x140 ;  /* 0x000001400c007836 */ /* 0x000fe20000000000 */
[----:B------:R-:W-:Y:S02]  /*5280*/  @P0 LOP3.LUT R8, R9, 0xffff, RZ, 0xc0, !PT ;  /* 0x0000ffff09080812 */ /* 0x000fe400078ec0ff */
[----:B------:R-:W-:Y:S02]  /*5290*/  @P0 R2UR UR6, R6 ;  /* 0x00000000060602ca */ /* 0x000fe400000e0000 */
[----:B------:R-:W-:Y:S02]  /*52a0*/  PRMT R0, RZ, 0x654, R0 ;  /* 0x00000654ff007816 */ /* 0x000fe40000000000 */
[----:B------:R-:W-:Y:S02]  /*52b0*/  @P0 R2UR UR5, R8 ;  /* 0x00000000080502ca */ /* 0x000fe400000e0000 */
[----:B------:R2:W-:Y:S03]  /*52c0*/  SYNCS.ARRIVE.TRANS64.RED.A1T0 RZ, [R0+URZ], RZ ;  /* 0x000000ff00ff79a7 */ /* 0x0005e600081004ff */
[----:B------:R-:W-:Y:S04]  /*52d0*/  @UP1 UMOV UR37, UR4 ;  /* 0x0000000400251c82 */ /* 0x000fe80008000000 */
[----:B------:R-:W-:Y:S04]  /*52e0*/  @UP1 UMOV UR14, UR6 ;  /* 0x00000006000e1c82 */ /* 0x000fe80008000000 */
[----:B------:R-:W-:Y:S01]  /*52f0*/  @UP1 UMOV UR13, UR5 ;  /* 0x00000005000d1c82 */ /* 0x000fe20008000000 */
[----:B------:R-:W-:Y:S05]  /*5300*/  BRA.U !UP0, `(.L_x_100) ;  /* 0x0000000108a47547 */ /* 0x000fea000b800000 */
[----:B------:R-:W-:Y:S02]  /*5310*/  UIMAD.WIDE.U32 UR26, UR13, UR43, URZ ;  /* 0x0000002b0d1a72a5 */ /* 0x000fe4000f8e00ff */
[----:B------:R-:W-:Y:S02]  /*5320*/  UIMAD.WIDE.U32 UR28, UR14, UR40, URZ ;  /* 0x000000280e1c72a5 */ /* 0x000fe4000f8e00ff */
[----:B------:R-:W-:Y:S02]  /*5330*/  USEL UR4, UR38, UR47, !UP5 ;  /* 0x0000002f26047287 */ /* 0x000fe4000e800000 */
[----:B------:R-:W-:Y:S02]  /*5340*/  USEL UR7, UR45, UR48, !UP6 ;  /* 0x000000302d077287 */ /* 0x000fe4000f000000 */
[----:B-1----:R-:W-:Y:S02]  /*5350*/  UIMAD.WIDE.U32 UR8, UR4, UR22, URZ ;  /* 0x00000016040872a5 */ /* 0x002fe4000f8e00ff */
[----:B------:R-:W-:Y:S01]  /*5360*/  UIMAD.WIDE.U32 UR18, UR7, UR22, URZ ;  /* 0x00000016071272a5 */ /* 0x000fe2000f8e00ff */
[----:B------:R-:W-:Y:S02]  /*5370*/  UMOV UR5, UR27 ;  /* 0x0000001b00057c82 */ /* 0x000fe40008000000 */
[----:B------:R-:W-:Y:S03]  /*5380*/  USHF.R.U32.HI UR6, URZ, UR49, UR5 ;  /* 0x00000031ff067299 */ /* 0x000fe60008011605 */
[----:B------:R-:W-:Y:S01]  /*5390*/  UMOV UR5, UR29 ;  /* 0x0000001d00057c82 */ /* 0x000fe20008000000 */
[----:B------:R-:W-:Y:S02]  /*53a0*/  USEL UR6, UR13, UR6, !UP5 ;  /* 0x000000060d067287 */ /* 0x000fe4000e800000 */
[----:B------:R-:W-:Y:S03]  /*53b0*/  USHF.R.U32.HI UR10, URZ, UR41, UR5 ;  /* 0x00000029ff0a7299 */ /* 0x000fe60008011605 */
[----:B------:R-:W-:Y:S02]  /*53c0*/  UMOV UR5, UR9 ;  /* 0x0000000900057c82 */ /* 0x000fe40008000000 */
[----:B------:R-:W-:Y:S03]  /*53d0*/  @UP4 USHF.R.U32.HI UR4, URZ, UR23, UR5 ;  /* 0x00000017ff044299 */ /* 0x000fe60008011605 */
[----:B------:R-:W-:Y:S01]  /*53e0*/  UMOV UR5, UR19 ;  /* 0x0000001300057c82 */ /* 0x000fe20008000000 */
[----:B------:R-:W-:Y:S02]  /*53f0*/  UIMAD UR4, UR39, UR4, URZ ;  /* 0x00000004270472a4 */ /* 0x000fe4000f8e02ff */
[----:B------:R-:W-:Y:S02]  /*5400*/  @UP4 USHF.R.U32.HI UR7, URZ, UR23, UR5 ;  /* 0x00000017ff074299 */ /* 0x000fe40008011605 */
[----:B------:R-:W-:Y:S02]  /*5410*/  UIMAD.WIDE.U32 UR18, UR6, UR22, URZ ;  /* 0x00000016061272a5 */ /* 0x000fe4000f8e00ff */
[----:B------:R-:W-:Y:S02]  /*5420*/  USEL UR5, UR14, UR10, !UP6 ;  /* 0x0000000a0e057287 */ /* 0x000fe4000f000000 */
[----:B------:R-:W-:Y:S02]  /*5430*/  UIMAD UR8, UR39, UR7, URZ ;  /* 0x00000007270872a4 */ /* 0x000fe4000f8e02ff */
[----:B------:R-:W-:Y:S03]  /*5440*/  UISETP.GE.AND UP0, UPT, UR6, UR4, UPT ;  /* 0x000000040600728c */ /* 0x000fe6000bf06270 */
[----:B------:R-:W-:Y:S01]  /*5450*/  UMOV UR4, UR19 ;  /* 0x0000001300047c82 */ /* 0x000fe20008000000 */
[----:B------:R-:W-:Y:S02]  /*5460*/  UISETP.GE.OR UP0, UPT, UR5, UR8, UP0 ;  /* 0x000000080500728c */ /* 0x000fe40008706670 */
[----:B------:R-:W-:Y:S02]  /*5470*/  USHF.R.U32.HI UR4, URZ, UR23, UR4 ;  /* 0x00000017ff047299 */ /* 0x000fe40008011604 */
[----:B------:R-:W-:Y:S02]  /*5480*/  UIMAD.WIDE.U32 UR8, UR5, UR22, URZ ;  /* 0x00000016050872a5 */ /* 0x000fe4000f8e00ff */
[----:B------:R-:W-:Y:S04]  /*5490*/  USEL UR10, UR6, UR4, !UP4 ;  /* 0x00000004060a7287 */ /* 0x000fe8000e000000 */
[----:B------:R-:W-:Y:S01]  /*54a0*/  UIADD3 UR12, UPT, UPT, -UR10, URZ, URZ ;  /* 0x000000ff0a0c7290 */ /* 0x000fe2000fffe1ff */
[----:B------:R-:W-:Y:S02]  /*54b0*/  @!UP0 UMOV UR4, UR9 ;  /* 0x0000000900048c82 */ /* 0x000fe40008000000 */
[----:B------:R-:W-:Y:S02]  /*54c0*/  @!UP0 USHF.R.U32.HI UR4, URZ, UR23, UR4 ;  /* 0x00000017ff048299 */ /* 0x000fe40008011604 */
[----:B------:R-:W-:Y:S02]  /*54d0*/  UIMAD UR8, UR39, UR12, UR6 ;  /* 0x0000000c270872a4 */ /* 0x000fe4000f8e0206 */
[----:B------:R-:W-:Y:S04]  /*54e0*/  @!UP0 USEL UR4, UR5, UR4, !UP4 ;  /* 0x0000000405048287 */ /* 0x000fe8000e000000 */
[----:B------:R-:W-:Y:S02]  /*54f0*/  @!UP0 UIMAD UR8, UR7, UR8, UR4 ;  /* 0x00000008070882a4 */ /* 0x000fe4000f8e0204 */
[----:B------:R-:W-:Y:S02]  /*5500*/  @!UP0 UIADD3 UR9, UPT, UPT, UR10, -UR4, URZ ;  /* 0x800000040a098290 */ /* 0x000fe4000fffe0ff */
[----:B------:R-:W-:Y:S02]  /*5510*/  UIADD3 UR4, UPT, UPT, -UR5, URZ, URZ ;  /* 0x000000ff05047290 */ /* 0x000fe4000fffe1ff */
[----:B------:R-:W-:Y:S02]  /*5520*/  UIADD3 UR7, UPT, UPT, -UR6, URZ, URZ ;  /* 0x000000ff06077290 */ /* 0x000fe4000fffe1ff */
[----:B------:R-:W-:Y:S02]  /*5530*/  @!UP0 UIMAD UR6, UR9, UR39, UR5 ;  /* 0x00000027090682a4 */ /* 0x000fe4000f8e0205 */
[----:B------:R-:W-:Y:S02]  /*5540*/  UIMAD UR14, UR15, UR4, UR14 ;  /* 0x000000040f0e72a4 */ /* 0x000fe4000f8e020e */
[----:B------:R-:W-:Y:S01]  /*5550*/  UIMAD UR13, UR42, UR7, UR13 ;  /* 0x000000072a0d72a4 */ /* 0x000fe2000f8e020d */
[----:B------:R-:W-:Y:S02]  /*5560*/  @!UP0 UMOV UR5, UR8 ;  /* 0x0000000800058c82 */ /* 0x000fe40008000000 */
[----:B------:R-:W-:Y:S02]  /*5570*/  UIMAD UR14, UR5, UR15, UR14 ;  /* 0x0000000f050e72a4 */ /* 0x000fe4000f8e020e */
[----:B------:R-:W-:Y:S11]  /*5580*/  UIMAD UR13, UR6, UR42, UR13 ;  /* 0x0000002a060d72a4 */ /* 0x000ff6000f8e020d */
[----:B------:R-:W-:Y:S01]  /*5590*/  @!UPT UIADD3 URZ, UPT, UPT, URZ, URZ, URZ ;  /* 0x000000fffffff290 */ /* 0x000fe2000fffe0ff */
.L_x_100:
[----:B------:R-:W3:Y:S01]  /*55a0*/  @!UP2 LDCU.128 UR28, c[0x0][0xf10] ;  /* 0x0001e200ff1ca7ac */ /* 0x000ee20008000c00 */
[C---:B----4-:R-:W-:Y:S02]  /*55b0*/  ISETP.NE.U32.AND P1, PT, R4.reuse, RZ, PT ;  /* 0x000000ff0400720c */ /* 0x050fe40003f25070 */
[----:B------:R-:W-:Y:S02]  /*55c0*/  ISETP.NE.U32.AND P0, PT, R4, RZ, PT ;  /* 0x000000ff0400720c */ /* 0x000fe40003f05070 */
[C---:B------:R-:W-:Y:S02]  /*55d0*/  ISETP.NE.AND.EX P1, PT, R5.reuse, RZ, PT, P1 ;  /* 0x000000ff0500720c */ /* 0x040fe40003f25310 */
[----:B------:R-:W-:Y:S01]  /*55e0*/  ISETP.NE.AND.EX P0, PT, R5, RZ, PT, P0 ;  /* 0x000000ff0500720c */ /* 0x000fe20003f05300 */
[----:B------:R-:W4:Y:S01]  /*55f0*/  @!UP2 LDCU UR5, c[0x0][0xf0c] ;  /* 0x0001e180ff05a7ac */ /* 0x000f220008000800 */
[----:B------:R-:W-:Y:S01]  /*5600*/  SHF.L.U32 R9, R15, 0x1f, RZ ;  /* 0x0000001f0f097819 */ /* 0x000fe200000006ff */
[----:B------:R-:W-:Y:S02]  /*5610*/  USHF.L.U32 UR35, UR16, 0x7, URZ ;  /* 0x0000000710237899 */ /* 0x000fe400080006ff */
[----:B------:R-:W-:Y:S02]  /*5620*/  USHF.L.U32 UR34, UR11, 0x7, URZ ;  /* 0x000000070b227899 */ /* 0x000fe400080006ff */
[----:B---3--:R-:W-:Y:S07]  /*5630*/  UIMAD.WIDE.U32 UR6, UR14, UR28, URZ ;  /* 0x0000001c0e0672a5 */ /* 0x008fee000f8e00ff */
[----:B------:R-:W-:Y:S01]  /*5640*/  @!UP2 UMOV UR4, UR7 ;  /* 0x000000070004ac82 */ /* 0x000fe20008000000 */
[----:B----4-:R-:W-:Y:S02]  /*5650*/  @!UP2 UISETP.NE.AND UP0, UPT, UR5, 0x1, UPT ;  /* 0x000000010500a88c */ /* 0x010fe4000bf05270 */
[----:B------:R-:W-:Y:S02]  /*5660*/  @!UP2 USHF.R.U32.HI UR4, URZ, UR29, UR4 ;  /* 0x0000001dff04a299 */ /* 0x000fe40008011604 */
[----:B------:R-:W-:Y:S02]  /*5670*/  UIMAD.WIDE.U32 UR6, UR13, UR31, URZ ;  /* 0x0000001f0d0672a5 */ /* 0x000fe4000f8e00ff */
[----:B------:R-:W-:Y:S02]  /*5680*/  @!UP2 USEL UR8, UR14, UR4, !UP0 ;  /* 0x000000040e08a287 */ /* 0x000fe4000c000000 */
[----:B------:R-:W-:Y:S03]  /*5690*/  @!UP2 UISETP.NE.AND UP0, UPT, UR30, 0x1, UPT ;  /* 0x000000011e00a88c */ /* 0x000fe6000bf05270 */
[----:B------:R-:W-:Y:S02]  /*56a0*/  @!UP2 UMOV UR6, UR7 ;  /* 0x000000070006ac82 */ /* 0x000fe40008000000 */
[----:B------:R-:W3:Y:S02]  /*56b0*/  @!UP2 LDCU UR4, c[0x0][0xf20] ;  /* 0x0001e400ff04a7ac */ /* 0x000ee40008000800 */
[----:B---3--:R-:W-:Y:S04]  /*56c0*/  @!UP2 USHF.R.U32.HI UR6, URZ, UR4, UR6 ;  /* 0x00000004ff06a299 */ /* 0x008fe80008011606 */
[----:B------:R-:W-:Y:S04]  /*56d0*/  @!UP2 USEL UR6, UR13, UR6, !UP0 ;  /* 0x000000060d06a287 */ /* 0x000fe8000c000000 */
[----:B------:R-:W-:Y:S02]  /*56e0*/  @!UP2 UIADD3 UR4, UPT, UPT, -UR8, UR6, URZ ;  /* 0x000000060804a290 */ /* 0x000fe4000fffe1ff */
[----:B------:R-:W-:Y:S02]  /*56f0*/  @!UP2 UIADD3 UR6, UPT, UPT, UR8, -UR6, URZ ;  /* 0x800000060806a290 */ /* 0x000fe4000fffe0ff */
[----:B------:R-:W-:Y:S02]  /*5700*/  @!UP2 UIMAD UR14, UR4, UR5, UR14 ;  /* 0x00000005040ea2a4 */ /* 0x000fe4000f8e020e */
[----:B------:R-:W-:Y:S01]  /*5710*/  @!UP2 UIMAD UR13, UR6, UR30, UR13 ;  /* 0x0000001e060da2a4 */ /* 0x000fe2000f8e020d */
[----:B------:R-:W-:Y:S11]  /*5720*/  BRA.U UP3, `(.L_x_101) ;  /* 0x0000000103107547 */ /* 0x000ff6000b800000 */
[----:B--2---:R-:W-:Y:S04]  /*5730*/  MOV R0, UR50 ;  /* 0x0000003200007c02 */ /* 0x004fe80008000f00 */
[----:B------:R-:W-:Y:S04]  /*5740*/  SHF.L.U32 R11, R0, 0x1f, RZ ;  /* 0x0000001f000b7819 */ /* 0x000fe800000006ff */
[----:B------:R-:W2:Y:S02]  /*5750*/  SYNCS.PHASECHK.TRANS64.TRYWAIT P2, [UR21+0x128], R11 ;  /* 0x0001280bff0075a7 */ /* 0x000ea40008041115 */
[----:B--2---:R-:W-:Y:S05]  /*5760*/  @!P2 BRA `(.L_x_102) ;  /* 0x000000580034a947 */ /* 0x004fea0003800000 */
.L_x_101:
[----:B------:R-:W-:Y:S05]  /*5770*/  @!P1 BRA `(.L_x_103) ;  /* 0x0000000000309947 */ /* 0x000fea0003800000 */
[----:B------:R-:W-:Y:S01]  /*5780*/  ISETP.NE.U32.AND P1, PT, R2, RZ, PT ;  /* 0x000000ff0200720c */ /* 0x000fe20003f25070 */
[----:B------:R-:W3:Y:S01]  /*5790*/  LDCU.64 UR4, c[0x0][0x358] ;  /* 0x00006b00ff0477ac */ /* 0x000ee20008000a00 */
[----:B------:R-:W-:Y:S02]  /*57a0*/  IMAD.MOV.U32 R80, RZ, RZ, 0x1 ;  /* 0x00000001ff507424 */ /* 0x000fe400078e00ff */
[----:B------:R-:W-:Y:S11]  /*57b0*/  ISETP.NE.AND.EX P1, PT, R3, RZ, PT, P1 ;  /* 0x000000ff0300720c */ /* 0x000ff60003f25310 */
[----:B------:R-:W-:Y:S02]  /*57c0*/  @!UPT UIADD3 URZ, UPT, UPT, URZ, URZ, URZ ;  /* 0x000000fffffff290 */ /* 0x000fe4000fffe0ff */
[----:B--2---:R-:W2:Y:S01]  /*57d0*/  @P1 LDC.64 R10, c[0x0][0xc88] ;  /* 0x00032200ff0a1b82 */ /* 0x004ea20000000a00 */
[----:B------:R-:W-:Y:S04]  /*57e0*/  @P1 IMAD R0, R4, UR44, RZ ;  /* 0x0000002c04001c24 */ /* 0x000fe8000f8e02ff */
[----:B--2---:R-:W-:Y:S04]  /*57f0*/  @P1 IMAD.WIDE R10, R0, 0x4, R10 ;  /* 0x00000004000a1825 */ /* 0x004fe800078e020a */
[----:B------:R-:W-:Y:S01]  /*5800*/  HFMA2 R0, -RZ, RZ, 0, 5.9604644775390625e-08 ;  /* 0x00000001ff007431 */ /* 0x000fe200000001ff */
[----:B---3-5:R3:W5:Y:S04]  /*5810*/  @P1 LDG.E R41, desc[UR4][R10.64] ;  /* 0x000000040a291981 */ /* 0x028768000c1e1900 */
[----:B------:R-:W-:Y:S01]  /*5820*/  @!P1 PRMT R80, R0, 0x7610, R80 ;  /* 0x0000761000509816 */ /* 0x000fe20000000050 */
[----:B---3--:R-:W4:Y:S06]  /*5830*/  @!P1 LDC R41, c[0x0][0xc80] ;  /* 0x00032000ff299b82 */ /* 0x008f2c0000000800 */
.L_x_103:
[----:B----45:R-:W-:Y:S01]  /*5840*/  @!P0 FSETP.EQ.AND P1, PT, R41, RZ, PT ;  /* 0x000000ff2900820b */ /* 0x030fe20003f22000 */
[----:B------:R-:W-:Y:S01]  /*5850*/  @!UPT UIADD3 URZ, UPT, UPT, URZ, URZ, URZ ;  /* 0x000000fffffff290 */ /* 0x000fe2000fffe0ff */
[----:B------:R-:W-:Y:S11]  /*5860*/  @!P0 BRA `(.L_x_104) ;  /* 0x0000000000188947 */ /* 0x000ff60003800000 */
[----:B------:R-:W-:Y:S02]  /*5870*/  LOP3.LUT P0, RZ, R80, 0xff, RZ, 0xc0, !PT ;  /* 0x000000ff50ff7812 */ /* 0x000fe4000780c0ff */
[----:B------:R-:W-:Y:S04]  /*5880*/  ISETP.NE.U32.AND P1, PT, R2, RZ, PT ;  /* 0x000000ff0200720c */ /* 0x000fe80003f25070 */
[----:B------:R-:W-:Y:S04]  /*5890*/  ISETP.NE.AND.EX P1, PT, R3, RZ, PT, P1 ;  /* 0x000000ff0300720c */ /* 0x000fe80003f25310 */
[----:B------:R-:W-:Y:S03]  /*58a0*/  PLOP3.LUT P1, PT, P1, PT, PT, 0x8, 0x80 ;  /* 0x000000000080781c */ /* 0x000fe60000f2e170 */
[----:B------:R-:W-:Y:S11]  /*58b0*/  @P0 FSETP.EQ.AND P1, PT, R41, RZ, PT ;  /* 0x000000ff2900020b */ /* 0x000ff60003f22000 */
[----:B------:R-:W-:Y:S02]  /*58c0*/  @!UPT UIADD3 URZ, UPT, UPT, URZ, URZ, URZ ;  /* 0x000000fffffff290 */ /* 0x000fe4000fffe0ff */
.L_x_104:
[----:B------:R-:W3:Y:S01]  /*58d0*/  SYNCS.PHASECHK.TRANS64.TRYWAIT P2, [UR21+0x100], R9 ;  /* 0x00010009ff0075a7 */ /* 0x000ee20008041115 */
[----:B------:R-:W-:Y:S04]  /*58e0*/  ELECT P0, URZ, PT ;  /* 0x0000000000ff782f */ /* 0x000fe80003800000 */
[----:B------:R-:W-:Y:S11]  /*58f0*/  PLOP3.LUT P1, PT, P1, P0, PT, 0xf2, 0x2f ;  /* 0x00000000002f781c */ /* 0x000ff60000f21e72 */
[----:B------:R-:W-:Y:S02]  /*5900*/  @!UPT UIADD3 URZ, UPT, UPT, URZ, URZ, URZ ;  /* 0x000000fffffff290 */ /* 0x000fe4000fffe0ff */
[----:B------:R-:W-:Y:S05]  /*5910*/  @!P1 IADD3 R8, P0, PT, R16, 0x980, RZ ;  /* 0x0000098010089810 */ /* 0x000fea0007f1e0ff */
[----:B------:R-:W-:Y:S01]  /*5920*/  @!P1 IMAD.X R6, RZ, RZ, R17, P0 ;  /* 0x000000ffff069224 */ /* 0x000fe200000e0611 */
[----:B---3--:R-:W-:Y:S07]  /*5930*/  @!P2 BRA `(.L_x_105) ;  /* 0x0000005400d8a947 */ /* 0x008fee0003800000 */
.L_x_211:
[----:B------:R-:W-:Y:S01]  /*5940*/  @!P1 R2UR UR5, R8 ;  /* 0x00000000080592ca */ /* 0x000fe200000e0000 */
[----:B------:R-:W-:Y:S01]  /*5950*/  VOTEU.ALL UP0, P1 ;  /* 0x0000000000ff7886 */ /* 0x000fe20000800000 */
[----:B------:R-:W-:Y:S01]  /*5960*/  @!P1 R2UR UR4, R6 ;  /* 0x00000000060492ca */ /* 0x000fe200000e0000 */
[----:B--2---:R-:W-:Y:S01]  /*5970*/  @!P1 IMAD.MOV.U32 R0, RZ, RZ, 0x2000 ;  /* 0x00002000ff009424 */ /* 0x004fe200078e00ff */
[----:B------:R-:W-:Y:S01]  /*5980*/  UMOV UR8, 0x0 ;  /* 0x0000000000087882 */ /* 0x000fe20000000000 */
[----:B------:R-:W-:Y:S01]  /*5990*/  UMOV UR9, 0x10000000 ;  /* 0x1000000000097882 */ /* 0x000fe20000000000 */
[----:B------:R-:W-:Y:S01]  /*59a0*/  @!UP0 UIADD3 UR32, UPT, UPT, UR21, 0x200, URZ ;  /* 0x0000020015208890 */ /* 0x000fe2000fffe0ff */
[----:B------:R-:W-:Y:S01]  /*59b0*/  @!P1 IADD3 R8, P0, PT, R16, 0x980, RZ ;  /* 0x0000098010089810 */ /* 0x000fe20007f1e0ff */
[----:B------:R-:W-:Y:S01]  /*59c0*/  VOTEU.ALL UP0, P1 ;  /* 0x0000000000ff7886 */ /* 0x000fe20000800000 */
[----:B------:R-:W-:Y:S01]  /*59d0*/  UMOV UR36, UR44 ;  /* 0x0000002c00247c82 */ /* 0x000fe20008000000 */
[----:B------:R-:W-:Y:S02]  /*59e0*/  UPRMT UR6, UR55, 0x654, UR33 ;  /* 0x0000065437067896 */ /* 0x000fe40008000021 */
[----:B------:R-:W-:Y:S02]  /*59f0*/  @!P1 IMAD.X R6, RZ, RZ, R17, P0 ;  /* 0x000000ffff069224 */ /* 0x000fe400000e0611 */
[----:B------:R-:W-:Y:S02]  /*5a00*/  IMAD.U32 R10, RZ, RZ, UR5 ;  /* 0x00000005ff0a7e24 */ /* 0x000fe4000f8e00ff */
[----:B------:R-:W-:Y:S03]  /*5a10*/  IMAD.U32 R11, RZ, RZ, UR4 ;  /* 0x00000004ff0b7e24 */ /* 0x000fe6000f8e00ff */
[----:B------:R-:W-:Y:S02]  /*5a20*/  @!P1 R2UR UR4, R10 ;  /* 0x000000000a0492ca */ /* 0x000fe400000e0000 */
[----:B------:R-:W-:Y:S11]  /*5a30*/  @!P1 R2UR UR5, R11 ;  /* 0x000000000b0592ca */ /* 0x000ff600000e0000 */
[----:B------:R-:W-:Y:S02]  /*5a40*/  @!UPT UIADD3 URZ, UPT, UPT, URZ, URZ, URZ ;  /* 0x000000fffffff290 */ /* 0x000fe4000fffe0ff */
[----:B------:R2:W-:Y:S01]  /*5a50*/  @!UP0 UTMALDG.3D [UR32], [UR4], desc[UR8] ;  /* 0x00000820040085b4 */ /* 0x0005e20008011000 */
[----:B------:R2:W-:Y:S01]  /*5a60*/  @!P1 SYNCS.ARRIVE.TRANS64.RED.A0TR RZ, [UR21+0xe0], R0 ;  /* 0x0000e000ffff99a7 */ /* 0x0005e20008300415 */
[----:B------:R-:W-:Y:S01]  /*5a70*/  SYNCS.ARRIVE.TRANS64.RED.A1T0 RZ, [UR6], RZ ;  /* 0x000000ffffff79a7 */ /* 0x000fe20008100406 */
[----:B------:R-:W3:Y:S02]  /*5a80*/  SYNCS.PHASECHK.TRANS64.TRYWAIT P2, [UR21+0x108], R9 ;  /* 0x00010809ff0075a7 */ /* 0x000ee40008041115 */
[----:B--23--:R-:W-:Y:S05]  /*5a90*/  @!P2 BRA `(.L_x_106) ;  /* 0x000000540098a947 */ /* 0x00cfea0003800000 */
.L_x_213:
        /* <DEDUP_REMOVED lines=8> */
[----:B------:R-:W-:Y:S01]  /*5b20*/  @!UP0 UIADD3 UR24, UPT, UPT, UR21, 0x2200, URZ ;  /* 0x0000220015188890 */ /* 0x000fe2000fffe0ff */
[----:B------:R-:W-:Y:S01]  /*5b30*/  VOTEU.ALL UP0, P1 ;  /* 0x0000000000ff7886 */ /* 0x000fe20000800000 */
[----:B------:R-:W-:Y:S01]  /*5b40*/  UMOV UR27, UR35 ;  /* 0x00000023001b7c82 */ /* 0x000fe20008000000 */
[----:B------:R-:W-:Y:S02]  /*5b50*/  UMOV UR28, UR44 ;  /* 0x0000002c001c7c82 */ /* 0x000fe40008000000 */
[----:B------:R-:W-:Y:S01]  /*5b60*/  IMAD.U32 R10, RZ, RZ, UR5 ;  /* 0x00000005ff0a7e24 */ /* 0x000fe2000f8e00ff */
[----:B------:R-:W-:Y:S01]  /*5b70*/  UPRMT UR6, UR55, 0x654, UR25 ;  /* 0x0000065437067896 */ /* 0x000fe20008000019 */
[----:B------:R-:W-:Y:S02]  /*5b80*/  IMAD.U32 R11, RZ, RZ, UR4 ;  /* 0x00000004ff0b7e24 */ /* 0x000fe4000f8e00ff */
[----:B------:R-:W-:Y:S01]  /*5b90*/  @!P1 IMAD.X R6, RZ, RZ, R17, P0 ;  /* 0x000000ffff069224 */ /* 0x000fe200000e0611 */
        /* <DEDUP_REMOVED lines=8> */
.L_x_215:
[----:B------:R-:W-:Y:S01]  /*5c20*/  @!P1 R2UR UR5, R8 ;  /* 0x00000000080592ca */ /* 0x000fe200000e0000 */
[----:B------:R-:W-:Y:S01]  /*5c30*/  VOTEU.ALL UP0, P1 ;  /* 0x0000000000ff7886 */ /* 0x000fe20000800000 */
[----:B------:R-:W-:Y:S01]  /*5c40*/  @!P1 R2UR UR4, R6 ;  /* 0x00000000060492ca */ /* 0x000fe200000e0000 */
[----:B--2---:R-:W-:Y:S01]  /*5c50*/  @!P1 IMAD.MOV.U32 R0, RZ, RZ, 0x2000 ;  /* 0x00002000ff009424 */ /* 0x004fe200078e00ff */
[----:B------:R-:W-:Y:S01]  /*5c60*/  UMOV UR8, 0x0 ;  /* 0x0000000000087882 */ /* 0x000fe20000000000 */
[----:B------:R-:W-:Y:S01]  /*5c70*/  UMOV UR9, 0x10000000 ;  /* 0x1000000000097882 */ /* 0x000fe20000000000 */
[----:B------:R-:W-:Y:S01]  /*5c80*/  @!UP0 UIADD3 UR18, UPT, UPT, UR34, 0x40, URZ ;  /* 0x0000004022128890 */ /* 0x000fe2000fffe0ff */
[----:B------:R-:W-:Y:S01]  /*5c90*/  VIADD R14, R14, 0x1 ;  /* 0x000000010e0e7836 */ /* 0x000fe20000000000 */
[----:B------:R-:W-:Y:S01]  /*5ca0*/  @!UP0 UIADD3 UR16, UPT, UPT, UR21, 0x4200, URZ ;  /* 0x0000420015108890 */ /* 0x000fe2000fffe0ff */
[----:B------:R-:W-:Y:S01]  /*5cb0*/  VOTEU.ALL UP0, P1 ;  /* 0x0000000000ff7886 */ /* 0x000fe20000800000 */
[----:B------:R-:W-:Y:S01]  /*5cc0*/  UMOV UR19, UR35 ;  /* 0x0000002300137c82 */ /* 0x000fe20008000000 */
[----:B------:R-:W-:Y:S02]  /*5cd0*/  UMOV UR20, UR44 ;  /* 0x0000002c00147c82 */ /* 0x000fe40008000000 */
[----:B------:R-:W-:Y:S01]  /*5ce0*/  IMAD.U32 R10, RZ, RZ, UR5 ;  /* 0x00000005ff0a7e24 */ /* 0x000fe2000f8e00ff */
[----:B------:R-:W-:Y:S01]  /*5cf0*/  UPRMT UR6, UR55, 0x654, UR17 ;  /* 0x0000065437067896 */ /* 0x000fe20008000011 */
        /* <DEDUP_REMOVED lines=9> */
.L_x_217:
[----:B------:R-:W-:Y:S01]  /*5d90*/  @!P1 IADD3 R6, P0, PT, R16, 0x980, RZ ;  /* 0x0000098010069810 */ /* 0x000fe20007f1e0ff */
[----:B------:R-:W-:Y:S01]  /*5da0*/  VOTEU.ALL UP0, P1 ;  /* 0x0000000000ff7886 */ /* 0x000fe20000800000 */
[----:B------:R-:W-:Y:S01]  /*5db0*/  UMOV UR6, 0x0 ;  /* 0x0000000000067882 */ /* 0x000fe20000000000 */
[----:B------:R-:W-:Y:S01]  /*5dc0*/  UMOV UR7, 0x10000000 ;  /* 0x1000000000077882 */ /* 0x000fe20000000000 */
[----:B------:R-:W-:Y:S01]  /*5dd0*/  @!P1 R2UR UR5, R6 ;  /* 0x00000000060592ca */ /* 0x000fe200000e0000 */
[----:B--2---:R-:W-:Y:S01]  /*5de0*/  @!P1 IMAD.X R0, RZ, RZ, R17, P0 ;  /* 0x000000ffff009224 */ /* 0x004fe200000e0611 */
[----:B------:R-:W-:Y:S01]  /*5df0*/  @!UP0 UIADD3 UR10, UPT, UPT, UR34, 0x60, URZ ;  /* 0x00000060220a8890 */ /* 0x000fe2000fffe0ff */
[----:B------:R-:W-:Y:S01]  /*5e00*/  R2UR UR16, R82 ;  /* 0x00000000521072ca */ /* 0x000fe200000e0000 */
[----:B------:R-:W-:Y:S01]  /*5e10*/  @!UP0 UIADD3 UR8, UPT, UPT, UR21, 0x6200, URZ ;  /* 0x0000620015088890 */ /* 0x000fe2000fffe0ff */
[----:B------:R-:W-:Y:S01]  /*5e20*/  ISETP.NE.AND P0, PT, R14, 0x2, PT ;  /* 0x000000020e00780c */ /* 0x000fe20003f05270 */
[----:B------:R-:W-:Y:S01]  /*5e30*/  @!UP0 UIADD3 UR9, UPT, UPT, UR21, 0xf8, URZ ;  /* 0x000000f815098890 */ /* 0x000fe2000fffe0ff */
[----:B------:R-:W-:Y:S01]  /*5e40*/  @!P1 R2UR UR4, R0 ;  /* 0x00000000000492ca */ /* 0x000fe200000e0000 */
[----:B------:R-:W-:Y:S01]  /*5e50*/  VOTEU.ALL UP0, P1 ;  /* 0x0000000000ff7886 */ /* 0x000fe20000800000 */
[----:B------:R-:W-:Y:S01]  /*5e60*/  UMOV UR11, UR35 ;  /* 0x00000023000b7c82 */ /* 0x000fe20008000000 */
[----:B------:R-:W-:Y:S01]  /*5e70*/  UMOV UR12, UR44 ;  /* 0x0000002c000c7c82 */ /* 0x000fe20008000000 */
[----:B------:R-:W-:Y:S01]  /*5e80*/  SEL R0, RZ, 0x1, P0 ;  /* 0x00000001ff007807 */ /* 0x000fe20000000000 */
[----:B------:R-:W-:Y:S01]  /*5e90*/  UPLOP3.LUT UP3, UPT, UPT, UPT, UPT, 0x80, 0x8 ;  /* 0x000000000008789c */ /* 0x000fe20003f6f070 */
[----:B------:R-:W-:Y:S01]  /*5ea0*/  IMAD.U32 R8, RZ, RZ, UR5 ;  /* 0x00000005ff087e24 */ /* 0x000fe2000f8e00ff */
[----:B------:R-:W-:Y:S01]  /*5eb0*/  LOP3.LUT R15, R15, 0x1, RZ, 0x3c, !PT ;  /* 0x000000010f0f7812 */ /* 0x000fe200078e3cff */
[----:B------:R-:W-:Y:S01]  /*5ec0*/  UMOV UR44, UR37 ;  /* 0x00000025002c7c82 */ /* 0x000fe20008000000 */
[----:B------:R-:W-:Y:S01]  /*5ed0*/  LOP3.LUT R13, R13, R0, RZ, 0x3c, !PT ;  /* 0x000000000d0d7212 */ /* 0x000fe200078e3cff */
[----:B------:R-:W-:Y:S01]  /*5ee0*/  UIADD3 UR16, UPT, UPT, UR14, UR16, URZ ;  /* 0x000000100e107290 */ /* 0x000fe2000fffe0ff */
[----:B------:R-:W-:Y:S02]  /*5ef0*/  SEL R14, R14, RZ, P0 ;  /* 0x000000ff0e0e7207 */ /* 0x000fe40000000000 */
[----:B------:R-:W-:Y:S01]  /*5f00*/  IMAD.U32 R9, RZ, RZ, UR4 ;  /* 0x00000004ff097e24 */ /* 0x000fe2000f8e00ff */
[----:B------:R-:W-:Y:S04]  /*5f10*/  @!P1 R2UR UR4, R8 ;  /* 0x00000000080492ca */ /* 0x000fe800000e0000 */
[----:B------:R-:W-:Y:S11]  /*5f20*/  @!P1 R2UR UR5, R9 ;  /* 0x00000000090592ca */ /* 0x000ff600000e0000 */
[----:B------:R-:W-:Y:S02]  /*5f30*/  @!UPT UIADD3 URZ, UPT, UPT, URZ, URZ, URZ ;  /* 0x000000fffffff290 */ /* 0x000fe4000fffe0ff */
[----:B------:R2:W-:Y:S01]  /*5f40*/  @!UP0 UTMALDG.3D [UR8], [UR4], desc[UR6] ;  /* 0x00000608040085b4 */ /* 0x0005e20008011000 */
[----:B------:R3:W-:Y:S01]  /*5f50*/  @!P1 SYNCS.ARRIVE.TRANS64.RED.A0TR RZ, [UR21+0xf8], R7 ;  /* 0x0000f807ffff99a7 */ /* 0x0007e20008300415 */
[----:B------:R-:W-:Y:S01]  /*5f60*/  SYNCS.ARRIVE.TRANS64.RED.A1T0 RZ, [UR46], RZ ;  /* 0x000000ffffff79a7 */ /* 0x000fe2000810042e */
[----:B--2---:R-:W-:Y:S01]  /*5f70*/  UIADD3 UR11, UPT, UPT, UR13, UR63, URZ ;  /* 0x0000003f0d0b7290 */ /* 0x004fe2000fffe0ff */
[----:B------:R-:W-:Y:S11]  /*5f80*/  BRA.U UP1, `(.L_x_109) ;  /* 0xfffffff101647547 */ /* 0x000ff6000b83ffff */
[----:B------:R-:W-:-:S04]  /*5f90*/  SHF.L.U32 R3, R15, 0x1f, RZ ;  /* 0x0000001f0f037819 */ /* 0x000fc800000006ff */
[----:B------:R-:W2:Y:S02]  /*5fa0*/  SYNCS.PHASECHK.TRANS64.TRYWAIT P0, [UR21+0x100], R3 ;  /* 0x00010003ff0075a7 */ /* 0x000ea40008001115 */
[----:B--2---:R-:W-:Y:S05]  /*5fb0*/  @!P0 BRA `(.L_x_110) ;  /* 0x0000005000988947 */ /* 0x004fea0003800000 */
.L_x_219:
[----:B------:R-:W4:Y:S02]  /*5fc0*/  SYNCS.PHASECHK.TRANS64.TRYWAIT P0, [UR21+0x108], R3 ;  /* 0x00010803ff0075a7 */ /* 0x000f240008001115 */
[----:B----4-:R-:W-:Y:S05]  /*5fd0*/  @!P0 BRA `(.L_x_111) ;  /* 0x0000005000a88947 */ /* 0x010fea0003800000 */
.L_x_221:
[----:B------:R-:W4:Y:S02]  /*5fe0*/  SYNCS.PHASECHK.TRANS64.TRYWAIT P0, [UR21+0x110], R3 ;  /* 0x00011003ff0075a7 */ /* 0x000f240008001115 */
[----:B----4-:R-:W-:Y:S05]  /*5ff0*/  @!P0 BRA `(.L_x_112) ;  /* 0x0000005000b88947 */ /* 0x010fea0003800000 */
.L_x_223:
[----:B--2---:R-:W-:-:S07]  /*6000*/  MOV R0, UR21 ;  /* 0x0000001500007c02 */ /* 0x004fce0008000f00 */
.L_x_113:
[----:B--2---:R-:W-:-:S04]  /*6010*/  SHF.L.U32 R3, R15, 0x1f, RZ ;  /* 0x0000001f0f037819 */ /* 0x004fc800000006ff */
[----:B------:R2:W4:Y:S03]  /*6020*/  SYNCS.PHASECHK.TRANS64.TRYWAIT P0, [R0+URZ+0x118], R3 ;  /* 0x00011803000075a7 */ /* 0x00052600080011ff */
[----:B----4-:R-:W-:Y:S05]  /*6030*/  @!P0 NANOSLEEP.SYNCS 0x989680 ;  /* 0x009896800000895d */ /* 0x010fea0003900000 */
[----:B------:R-:W4:Y:S02]  /*6040*/  @!P0 SYNCS.PHASECHK.TRANS64 P0, [R0+URZ+0x118], R3 ;  /* 0x00011803000085a7 */ /* 0x000f2400080010ff */
[----:B-1--4-:R-:W-:Y:S05]  /*6050*/  @P0 EXIT ;  /* 0x000000000000094d */ /* 0x012fea0003800000 */
[----:B------:R-:W-:Y:S05]  /*6060*/  BRA `(.L_x_113) ;  /* 0xfffffffc00e87947 */ /* 0x000fea000383ffff */
.L_x_98:
[----:B------:R-:W-:-:S06]  /*6070*/  UISETP.GE.AND UP0, UPT, UR17, 0x4, UPT ;  /* 0x000000041100788c */ /* 0x000fcc000bf06270 */
[----:B------:R-:W-:-:S13]  /*6080*/  PLOP3.LUT P0, PT, PT, PT, UP0, 0x80, 0x8 ;  /* 0x000000000008781c */ /* 0x000fda0003f0f008 */
[----:B------:R-:W-:Y:S05]  /*6090*/  @!P0 EXIT ;  /* 0x000000000000894d */ /* 0x000fea0003800000 */
[----:B------:R-:W-:Y:S01]  /*60a0*/  BAR.SYNC.DEFER_BLOCKING 0x6, 0xa0 ;  /* 0x0182800000007b1d */ /* 0x000fe20000010000 */
[C---:B------:R-:W-:Y:S01]  /*60b0*/  IMAD.SHL.U32 R2, R94.reuse, 0x20, RZ ;  /* 0x000000205e027824 */ /* 0x040fe200078e00ff */
[C---:B------:R-:W-:Y:S01]  /*60c0*/  SHF.L.U32 R37, R94.reuse, 0x10, RZ ;  /* 0x000000105e257819 */ /* 0x040fe200000006ff */
[C---:B------:R-:W-:Y:S01]  /*60d0*/  IMAD.SHL.U32 R93, R94.reuse, 0x4, RZ ;  /* 0x000000045e5d7824 */ /* 0x040fe200078e00ff */
[----:B------:R-:W-:Y:S01]  /*60e0*/  LOP3.LUT R95, R94, 0x60, RZ, 0xc0, !PT ;  /* 0x000000605e5f7812 */ /* 0x000fe200078ec0ff */
[----:B------:R-:W-:Y:S01]  /*60f0*/  HFMA2 R86, -RZ, RZ, 0, 0 ;  /* 0x00000000ff567431 */ /* 0x000fe200000001ff */
[----:B------:R-:W-:Y:S02]  /*6100*/  UMOV UR43, 0x400 ;  /* 0x00000400002b7882 */ /* 0x000fe40000000000 */
[----:B------:R-:W1:Y:S01]  /*6110*/  LDC.64 R78, c[0x0][0xcb0] ;  /* 0x00032c00ff4e7b82 */ /* 0x000e620000000a00 */
[----:B------:R-:W-:Y:S01]  /*6120*/  ULEA UR43, UR55, UR43, 0x18 ;  /* 0x0000002b372b7291 */ /* 0x000fe2000f8ec0ff */
[----:B------:R-:W-:Y:S01]  /*6130*/  LOP3.LUT R6, R2, 0xc0, RZ, 0xc0, !PT ;  /* 0x000000c002067812 */ /* 0x000fe200078ec0ff */
[----:B------:R-:W2:Y:S01]  /*6140*/  LDCU.64 UR6, c[0x0][0xc90] ;  /* 0x00019200ff0677ac */ /* 0x000ea20008000a00 */
[----:B------:R-:W-:Y:S01]  /*6150*/  LOP3.LUT R92, R94, 0x2, RZ, 0xc0, !PT ;  /* 0x000000025e5c7812 */ /* 0x000fe200078ec0ff */
[----:B------:R-:W-:Y:S01]  /*6160*/  IMAD.MOV.U32 R90, RZ, RZ, 0x1 ;  /* 0x00000001ff5a7424 */ /* 0x000fe200078e00ff */
[----:B------:R-:W-:Y:S01]  /*6170*/  LOP3.LUT R93, R6, 0x18, R93, 0xf8, !PT ;  /* 0x00000018065d7812 */ /* 0x000fe200078ef85d */
[----:B------:R-:W-:Y:S01]  /*6180*/  UIADD3 UR4, UPT, UPT, UR43, 0x200, URZ ;  /* 0x000002002b047890 */ /* 0x000fe2000fffe0ff */
[----:B------:R-:W3:Y:S01]  /*6190*/  LDC.64 R76, c[0x0][0xca8] ;  /* 0x00032a00ff4c7b82 */ /* 0x000ee20000000a00 */
[----:B------:R-:W-:Y:S01]  /*61a0*/  LOP3.LUT R37, R37, 0x600000, RZ, 0xc0, !PT ;  /* 0x0060000025257812 */ /* 0x000fe200078ec0ff */
[----:B------:R-:W-:Y:S01]  /*61b0*/  IMAD.MOV.U32 R36, RZ, RZ, RZ ;  /* 0x000000ffff247224 */ /* 0x000fe200078e00ff */
[----:B------:R-:W-:-:S02]  /*61c0*/  LOP3.LUT R93, R93, 0xf20, R2, 0xf8, !PT ;  /* 0x00000f205d5d7812 */ /* 0x000fc400078ef802 */
[----:B------:R-:W-:Y:S01]  /*61d0*/  CS2R R88, SRZ ;  /* 0x0000000000587805 */ /* 0x000fe2000001ff00 */
[----:B------:R-:W-:Y:S01]  /*61e0*/  IMAD.U32 R84, RZ, RZ, UR4 ;  /* 0x00000004ff547e24 */ /* 0x000fe2000f8e00ff */
[----:B------:R-:W-:Y:S01]  /*61f0*/  LOP3.LUT R94, R94, 0x4, RZ, 0xc0, !PT ;  /* 0x000000045e5e7812 */ /* 0x000fe200078ec0ff */
[----:B------:R-:W4:Y:S01]  /*6200*/  LDCU UR60, c[0x0][0x370] ;  /* 0x00006e00ff3c77ac */ /* 0x000f220008000800 */
[----:B------:R-:W4:Y:S02]  /*6210*/  LDS R0, [UR43+0x1c0] ;  /* 0x0001c02bff007984 */ /* 0x000f240008000800 */
[----:B------:R-:W-:Y:S01]  /*6220*/  LEA R93, R93, R84, 0x1 ;  /* 0x000000545d5d7211 */ /* 0x000fe200078e08ff */
[----:B------:R-:W1:Y:S01]  /*6230*/  LDCU UR42, c[0x0][0xf0c] ;  /* 0x0001e180ff2a77ac */ /* 0x000e620008000800 */
[----:B--2---:R-:W-:Y:S01]  /*6240*/  IMAD.U32 R97, RZ, RZ, UR6 ;  /* 0x00000006ff617e24 */ /* 0x004fe2000f8e00ff */
[----:B------:R-:W-:Y:S02]  /*6250*/  MOV R96, UR7 ;  /* 0x0000000700607c02 */ /* 0x000fe40008000f00 */
[--C-:B------:R-:W-:Y:S01]  /*6260*/  IMAD R92, R92, -0x10, R93.reuse ;  /* 0xfffffff05c5c7824 */ /* 0x100fe200078e025d */
[----:B------:R-:W2:Y:S01]  /*6270*/  LDCU UR38, c[0x0][0xf30] ;  /* 0x0001e600ff2677ac */ /* 0x000ea20008000800 */
[----:B------:R-:W-:Y:S01]  /*6280*/  IMAD R91, R94, -0x10, R93 ;  /* 0xfffffff05e5b7824 */ /* 0x000fe200078e025d */
[----:B------:R-:W1:Y:S01]  /*6290*/  LDCU.64 UR52, c[0x0][0xc88] ;  /* 0x00019100ff3477ac */ /* 0x000e620008000a00 */
[----:B------:R-:W1:Y:S01]  /*62a0*/  LDCU.64 UR40, c[0x0][0xf28] ;  /* 0x0001e500ff2877ac */ /* 0x000e620008000a00 */
[----:B------:R-:W1:Y:S01]  /*62b0*/  LDCU.128 UR56, c[0x0][0xf10] ;  /* 0x0001e200ff3877ac */ /* 0x000e620008000c00 */
[----:B------:R-:W1:Y:S01]  /*62c0*/  LDCU UR54, c[0x0][0x374] ;  /* 0x00006e80ff3677ac */ /* 0x000e620008000800 */
[----:B------:R-:W-:Y:S01]  /*62d0*/  UMOV UR47, URZ ;  /* 0x000000ff002f7c82 */ /* 0x000fe20008000000 */
[----:B------:R-:W-:Y:S01]  /*62e0*/  UMOV UR46, URZ ;  /* 0x000000ff002e7c82 */ /* 0x000fe20008000000 */
[----:B-1234-:R-:W-:-:S07]  /*62f0*/  IMAD.IADD R37, R0, 0x1, R37 ;  /* 0x0000000100257824 */ /* 0x01efce00078e0225 */
.L_x_157:
[----:B------:R-:W-:Y:S02]  /*6300*/  LEA R3, R86, UR43, 0x3 ;  /* 0x0000002b56037c11 */ /* 0x000fe4000f8e18ff */
[----:B------:R-:W-:Y:S02]  /*6310*/  SHF.L.U32 R0, R88, 0x1f, RZ ;  /* 0x0000001f58007819 */ /* 0x000fe400000006ff */
[----:B------:R-:W-:Y:S02]  /*6320*/  LEA R5, R86, UR43, 0x4 ;  /* 0x0000002b56057c11 */ /* 0x000fe4000f8e20ff */
[----:B-1----:R-:W1:Y:S02]  /*6330*/  SYNCS.PHASECHK.TRANS64.TRYWAIT P0, [R3+URZ+0x130], R0 ;  /* 0x00013000030075a7 */ /* 0x002e6400080011ff */
[----:B-12---:R-:W-:Y:S05]  /*6340*/  @!P0 BRA `(.L_x_114) ;  /* 0x0000004c00fc8947 */ /* 0x006fea0003800000 */
.L_x_224:
[----:B------:R-:W2:Y:S01]  /*6350*/  LDS.128 R4, [R5+0x1a0] ;  /* 0x0001a00005047984 */ /* 0x000ea20000000c00 */
        /* <DEDUP_REMOVED lines=10> */
[----:B------:R-:W-:Y:S01]  /*6400*/  PLOP3.LUT P0, PT, PT, PT, UP1, 0x80, 0x8 ;  /* 0x000000000008781c */ /* 0x000fe20003f0f018 */
[----:B------:R-:W-:Y:S11]  /*6410*/  UP2UR UR62, UPR, URZ, 0x2 ;  /* 0x00000002ff3e7883 */ /* 0x000ff60008000000 */
[----:B------:R-:W-:Y:S01]  /*6420*/  @!UPT UIADD3 URZ, UPT, UPT, URZ, URZ, URZ ;  /* 0x000000fffffff290 */ /* 0x000fe2000fffe0ff */
[----:B-1----:R-:W-:Y:S02]  /*6430*/  @P0 SHF.R.U32.HI R0, RZ, 0x10, R5 ;  /* 0x00000010ff000819 */ /* 0x002fe40000011605 */
        /* <DEDUP_REMOVED lines=12> */
[----:B------:R-:W2:Y:S01]  /*6500*/  LDCU UR10, c[0x0][0xf20] ;  /* 0x0001e400ff0a77ac */ /* 0x000ea20008000800 */
[----:B------:R-:W-:Y:S02]  /*6510*/  UIMAD.WIDE.U32 UR4, UR54, UR59, URZ ;  /* 0x0000003b360472a5 */ /* 0x000fe4000f8e00ff */
[----:B------:R-:W-:Y:S02]  /*6520*/  UIMAD.WIDE.U32 UR6, UR60, UR56, URZ ;  /* 0x000000383c0672a5 */ /* 0x000fe4000f8e00ff */
[----:B------:R-:W-:Y:S02]  /*6530*/  UISETP.NE.AND UP0, UPT, UR58, 0x1, UPT ;  /* 0x000000013a00788c */ /* 0x000fe4000bf05270 */
[----:B------:R-:W-:Y:S02]  /*6540*/  UIMAD.WIDE.U32 UR8, UR36, UR59, URZ ;  /* 0x0000003b240872a5 */ /* 0x000fe4000f8e00ff */
[----:B------:R-:W-:Y:S02]  /*6550*/  UIMAD.WIDE.U32 UR12, UR37, UR56, URZ ;  /* 0x00000038250c72a5 */ /* 0x000fe4000f8e00ff */
[----:B------:R-:W-:Y:S02]  /*6560*/  UISETP.NE.AND UP1, UPT, UR42, 0x1, UPT ;  /* 0x000000012a00788c */ /* 0x000fe4000bf25270 */
[----:B------:R-:W-:Y:S01]  /*6570*/  UISETP.NE.AND UP2, UPT, UR39, 0x1, UPT ;  /* 0x000000012700788c */ /* 0x000fe2000bf45270 */
[----:B------:R-:W-:Y:S02]  /*6580*/  UMOV UR4, UR5 ;  /* 0x0000000500047c82 */ /* 0x000fe40008000000 */
[----:B--2---:R-:W-:Y:S03]  /*6590*/  USHF.R.U32.HI UR5, URZ, UR10, UR4 ;  /* 0x0000000aff057299 */ /* 0x004fe60008011604 */
[----:B------:R-:W-:Y:S02]  /*65a0*/  UMOV UR4, UR7 ;  /* 0x0000000700047c82 */ /* 0x000fe40008000000 */
[----:B------:R-:W-:Y:S02]  /*65b0*/  USHF.R.U32.HI UR7, URZ, UR57, UR4 ;  /* 0x00000039ff077299 */ /* 0x000fe40008011604 */
[----:B------:R-:W-:Y:S02]  /*65c0*/  USEL UR4, UR54, UR5, !UP0 ;  /* 0x0000000536047287 */ /* 0x000fe4000c000000 */
[----:B------:R-:W-:Y:S01]  /*65d0*/  USEL UR7, UR60, UR7, !UP1 ;  /* 0x000000073c077287 */ /* 0x000fe2000c800000 */
[----:B------:R-:W-:Y:S01]  /*65e0*/  UMOV UR5, UR9 ;  /* 0x0000000900057c82 */ /* 0x000fe20008000000 */
[----:B------:R-:W-:Y:S02]  /*65f0*/  UIMAD.WIDE.U32 UR8, UR4, UR40, URZ ;  /* 0x00000028040872a5 */ /* 0x000fe4000f8e00ff */
[----:B------:R-:W-:Y:S03]  /*6600*/  USHF.R.U32.HI UR6, URZ, UR10, UR5 ;  /* 0x0000000aff067299 */ /* 0x000fe60008011605 */
[----:B------:R-:W-:Y:S01]  /*6610*/  UMOV UR5, UR13 ;  /* 0x0000000d00057c82 */ /* 0x000fe20008000000 */
[----:B------:R-:W-:Y:S02]  /*6620*/  UIMAD.WIDE.U32 UR12, UR7, UR40, URZ ;  /* 0x00000028070c72a5 */ /* 0x000fe4000f8e00ff */
[----:B------:R-:W-:Y:S02]  /*6630*/  USHF.R.U32.HI UR10, URZ, UR57, UR5 ;  /* 0x00000039ff0a7299 */ /* 0x000fe40008011605 */
[----:B------:R-:W-:Y:S01]  /*6640*/  USEL UR6, UR36, UR6, !UP0 ;  /* 0x0000000624067287 */ /* 0x000fe2000c000000 */
[----:B------:R-:W-:Y:S02]  /*6650*/  UMOV UR5, UR9 ;  /* 0x0000000900057c82 */ /* 0x000fe40008000000 */
[----:B------:R-:W-:Y:S01]  /*6660*/  UMOV UR8, UR13 ;  /* 0x0000000d00087c82 */ /* 0x000fe20008000000 */
[----:B------:R-:W-:Y:S02]  /*6670*/  @UP2 USHF.R.U32.HI UR4, URZ, UR41, UR5 ;  /* 0x00000029ff042299 */ /* 0x000fe40008011605 */
[----:B------:R-:W-:Y:S02]  /*6680*/  @UP2 USHF.R.U32.HI UR7, URZ, UR41, UR8 ;  /* 0x00000029ff072299 */ /* 0x000fe40008011608 */
[----:B------:R-:W-:Y:S02]  /*6690*/  UIMAD UR4, UR39, UR4, URZ ;  /* 0x00000004270472a4 */ /* 0x000fe4000f8e02ff */
        /* <DEDUP_REMOVED lines=8> */
[----:B------:R-:W-:Y:S02]  /*6720*/  USEL UR12, UR6, UR4, !UP2 ;  /* 0x00000004060c7287 */ /* 0x000fe4000d000000 */
[----:B------:R-:W-:Y:S02]  /*6730*/  UIADD3 UR8, UPT, UPT, -UR5, URZ, URZ ;  /* 0x000000ff05087290 */ /* 0x000fe4000fffe1ff */
[----:B------:R-:W-:Y:S01]  /*6740*/  UIADD3 UR10, UPT, UPT, -UR12, URZ, URZ ;  /* 0x000000ff0c0a7290 */ /* 0x000fe2000fffe1ff */
[----:B------:R-:W-:Y:S01]  /*6750*/  @!UP0 UMOV UR4, UR9 ;  /* 0x0000000900048c82 */ /* 0x000fe20008000000 */
[----:B------:R-:W-:Y:S02]  /*6760*/  UIADD3 UR9, UPT, UPT, -UR6, URZ, URZ ;  /* 0x000000ff06097290 */ /* 0x000fe4000fffe1ff */
[----:B------:R-:W-:Y:S02]  /*6770*/  @!UP0 USHF.R.U32.HI UR4, URZ, UR41, UR4 ;  /* 0x00000029ff048299 */ /* 0x000fe40008011604 */
[----:B------:R-:W-:Y:S02]  /*6780*/  UIMAD UR10, UR39, UR10, UR6 ;  /* 0x0000000a270a72a4 */ /* 0x000fe4000f8e0206 */
[----:B------:R-:W-:Y:S04]  /*6790*/  @!UP0 USEL UR4, UR5, UR4, !UP2 ;  /* 0x0000000405048287 */ /* 0x000fe8000d000000 */
[----:B------:R-:W-:Y:S02]  /*67a0*/  @!UP0 UIMAD UR10, UR7, UR10, UR4 ;  /* 0x0000000a070a82a4 */ /* 0x000fe4000f8e0204 */
[----:B------:R-:W-:Y:S02]  /*67b0*/  @!UP0 UIADD3 UR12, UPT, UPT, UR12, -UR4, URZ ;  /* 0x800000040c0c8290 */ /* 0x000fe4000fffe0ff */
[----:B------:R-:W-:Y:S02]  /*67c0*/  UIMAD UR7, UR42, UR8, UR37 ;  /* 0x000000082a0772a4 */ /* 0x000fe4000f8e0225 */
[----:B------:R-:W-:Y:S02]  /*67d0*/  @!UP0 UIMAD UR6, UR12, UR39, UR5 ;  /* 0x000000270c0682a4 */ /* 0x000fe4000f8e0205 */
[----:B------:R-:W-:Y:S01]  /*67e0*/  UIMAD UR4, UR58, UR9, UR36 ;  /* 0x000000093a0472a4 */ /* 0x000fe2000f8e0224 */
[----:B------:R-:W-:Y:S02]  /*67f0*/  @!UP0 UMOV UR5, UR10 ;  /* 0x0000000a00058c82 */ /* 0x000fe40008000000 */
[----:B------:R-:W-:Y:S02]  /*6800*/  UIMAD UR37, UR5, UR42, UR7 ;  /* 0x0000002a052572a4 */ /* 0x000fe4000f8e0207 */
[----:B------:R-:W-:Y:S11]  /*6810*/  UIMAD UR36, UR6, UR58, UR4 ;  /* 0x0000003a062472a4 */ /* 0x000ff6000f8e0204 */
[----:B------:R-:W-:Y:S01]  /*6820*/  @!UPT UIADD3 URZ, UPT, UPT, URZ, URZ, URZ ;  /* 0x000000fffffff290 */ /* 0x000fe2000fffe0ff */
.L_x_115:
[----:B------:R-:W-:Y:S01]  /*6830*/  UISETP.NE.AND UP0, UPT, UR38, 0x1, UPT ;  /* 0x000000012600788c */ /* 0x000fe2000bf05270 */
[----:B------:R-:W-:Y:S01]  /*6840*/  LOP3.LUT P0, RZ, R84, 0x1b0, RZ, 0xc0, !PT ;  /* 0x000001b054ff7812 */ /* 0x000fe2000780c0ff */
[----:B------:R-:W-:Y:S01]  /*6850*/  USHF.L.U32 UR49, UR11, 0x7, URZ ;  /* 0x000000070b317899 */ /* 0x000fe200080006ff */
[----:B------:R-:W-:Y:S01]  /*6860*/  BSSY.RECONVERGENT B6, `(.L_x_116) ;  /* 0x0000034000067945 */ /* 0x000fe20003800200 */
[----:B------:R-:W-:Y:S01]  /*6870*/  USHF.L.U32 UR50, UR16, 0x7, URZ ;  /* 0x0000000710327899 */ /* 0x000fe200080006ff */
[----:B------:R-:W-:Y:S06]  /*6880*/  IADD3 R86, PT, PT, R86, 0x1, RZ ;  /* 0x0000000156567810 */ /* 0x000fec0007ffe0ff */
[----:B------:R-:W2:Y:S01]  /*6890*/  @!UP0 LDCU.128 UR12, c[0x0][0xf10] ;  /* 0x0001e200ff0c87ac */ /* 0x000ea20008000c00 */
[----:B------:R-:W3:Y:S01]  /*68a0*/  @!UP0 LDCU UR5, c[0x0][0xf0c] ;  /* 0x0001e180ff0587ac */ /* 0x000ee20008000800 */
[----:B------:R-:W4:Y:S01]  /*68b0*/  @!UP0 LDCU UR10, c[0x0][0xf20] ;  /* 0x0001e400ff0a87ac */ /* 0x000f220008000800 */
[----:B--2---:R-:W-:Y:S02]  /*68c0*/  UIMAD.WIDE.U32 UR8, UR37, UR12, URZ ;  /* 0x0000000c250872a5 */ /* 0x004fe4000f8e00ff */
[----:B------:R-:W-:Y:S02]  /*68d0*/  UIMAD.WIDE.U32 UR6, UR36, UR15, URZ ;  /* 0x0000000f240672a5 */ /* 0x000fe4000f8e00ff */
[----:B------:R-:W-:Y:S03]  /*68e0*/  @!UP0 UISETP.NE.AND UP1, UPT, UR14, 0x1, UPT ;  /* 0x000000010e00888c */ /* 0x000fe6000bf25270 */
[----:B------:R-:W-:Y:S01]  /*68f0*/  @!UP0 UMOV UR4, UR9 ;  /* 0x0000000900048c82 */ /* 0x000fe20008000000 */
[----:B---3--:R-:W-:Y:S02]  /*6900*/  @!UP0 UISETP.NE.AND UP2, UPT, UR5, 0x1, UPT ;  /* 0x000000010500888c */ /* 0x008fe4000bf45270 */
[----:B------:R-:W-:Y:S01]  /*6910*/  @!UP0 USHF.R.U32.HI UR4, URZ, UR13, UR4 ;  /* 0x0000000dff048299 */ /* 0x000fe20008011604 */
[----:B------:R-:W-:Y:S02]  /*6920*/  @!UP0 UMOV UR6, UR7 ;  /* 0x0000000700068c82 */ /* 0x000fe40008000000 */
[----:B----4-:R-:W-:Y:S02]  /*6930*/  @!UP0 USHF.R.U32.HI UR6, URZ, UR10, UR6 ;  /* 0x0000000aff068299 */ /* 0x010fe40008011606 */
[----:B------:R-:W-:Y:S02]  /*6940*/  @!UP0 USEL UR7, UR37, UR4, !UP2 ;  /* 0x0000000425078287 */ /* 0x000fe4000d000000 */
[----:B------:R-:W-:Y:S04]  /*6950*/  @!UP0 USEL UR6, UR36, UR6, !UP1 ;  /* 0x0000000624068287 */ /* 0x000fe8000c800000 */
[----:B------:R-:W-:Y:S02]  /*6960*/  @!UP0 UIADD3 UR4, UPT, UPT, -UR7, UR6, URZ ;  /* 0x0000000607048290 */ /* 0x000fe4000fffe1ff */
[----:B------:R-:W-:Y:S02]  /*6970*/  @!UP0 UIADD3 UR6, UPT, UPT, UR7, -UR6, URZ ;  /* 0x8000000607068290 */ /* 0x000fe4000fffe0ff */
[----:B------:R-:W-:Y:S02]  /*6980*/  @!UP0 UIMAD UR37, UR4, UR5, UR37 ;  /* 0x00000005042582a4 */ /* 0x000fe4000f8e0225 */
[----:B------:R-:W-:Y:S01]  /*6990*/  @!UP0 UIMAD UR36, UR6, UR14, UR36 ;  /* 0x0000000e062482a4 */ /* 0x000fe2000f8e0224 */
[----:B------:R-:W-:Y:S11]  /*69a0*/  @!P0 BRA `(.L_x_117) ;  /* 0x00000000007c8947 */ /* 0x000ff60003800000 */
[----:B------:R-:W2:Y:S01]  /*69b0*/  LDCU.64 UR8, c[0x4][0x80] ;  /* 0x01001000ff0877ac */ /* 0x000ea20008000a00 */
[----:B------:R-:W-:Y:S01]  /*69c0*/  MOV R2, 0x0 ;  /* 0x0000000000027802 */ /* 0x000fe20000000f00 */
[----:B------:R-:W-:Y:S02]  /*69d0*/  HFMA2 R12, -RZ, RZ, 0, 5.9604644775390625e-08 ;  /* 0x00000001ff0c7431 */ /* 0x000fe400000001ff */
[----:B------:R-:W-:Y:S01]  /*69e0*/  IMAD.MOV.U32 R8, RZ, RZ, 0x70 ;  /* 0x00000070ff087424 */ /* 0x000fe200078e00ff */
[----:B------:R3:W4:Y:S01]  /*69f0*/  LDC.64 R14, c[0x4][R2] ;  /* 0x01000000020e7b82 */ /* 0x0007220000000a00 */
[----:B------:R-:W1:Y:S01]  /*6a00*/  LDCU.64 UR6, c[0x4][0x88] ;  /* 0x01001100ff0677ac */ /* 0x000e620008000a00 */
[----:B------:R-:W-:Y:S01]  /*6a10*/  IMAD.MOV.U32 R13, RZ, RZ, RZ ;  /* 0x000000ffff0d7224 */ /* 0x000fe200078e00ff */
[----:B------:R-:W1:Y:S01]  /*6a20*/  LDCU.64 UR4, c[0x4][0x8] ;  /* 0x01000100ff0477ac */ /* 0x000e620008000a00 */
[----:B--2---:R-:W-:Y:S01]  /*6a30*/  MOV R5, UR9 ;  /* 0x0000000900057c02 */ /* 0x004fe20008000f00 */
[----:B------:R-:W-:Y:S01]  /*6a40*/  IMAD.U32 R4, RZ, RZ, UR8 ;  /* 0x00000008ff047e24 */ /* 0x000fe2000f8e00ff */
[----:B-1----:R-:W-:Y:S01]  /*6a50*/  MOV R7, UR7 ;  /* 0x0000000700077c02 */ /* 0x002fe20008000f00 */
[----:B------:R-:W-:Y:S01]  /*6a60*/  IMAD.U32 R6, RZ, RZ, UR6 ;  /* 0x00000006ff067e24 */ /* 0x000fe2000f8e00ff */
[----:B------:R-:W-:Y:S01]  /*6a70*/  MOV R11, UR5 ;  /* 0x00000005000b7c02 */ /* 0x000fe20008000f00 */
[----:B------:R-:W-:Y:S02]  /*6a80*/  IMAD.U32 R10, RZ, RZ, UR4 ;  /* 0x00000004ff0a7e24 */ /* 0x000fe4000f8e00ff */
[----:B------:R-:W-:Y:S07]  /*6a90*/  LEPC R20, `(.L_x_118) ;  /* 0x000000001014794e */ /* 0x000fee0000000000 */
[----:B---345:R-:W-:Y:S05]  /*6aa0*/  CALL.ABS.NOINC R14 ;  /* 0x000000000e007343 */ /* 0x038fea0003c00000 */
.L_x_118:
[----:B------:R-:W1:Y:S01]  /*6ab0*/  LDCU.64 UR8, c[0x4][0x80] ;  /* 0x01001000ff0877ac */ /* 0x000e620008000a00 */
[----:B------:R-:W2:Y:S01]  /*6ac0*/  LDC.64 R2, c[0x4][R2] ;  /* 0x0100000002027b82 */ /* 0x000ea20000000a00 */
[----:B------:R-:W-:Y:S02]  /*6ad0*/  HFMA2 R12, -RZ, RZ, 0, 5.9604644775390625e-08 ;  /* 0x00000001ff0c7431 */ /* 0x000fe400000001ff */
[----:B------:R-:W-:Y:S02]  /*6ae0*/  IMAD.MOV.U32 R8, RZ, RZ, 0x70 ;  /* 0x00000070ff087424 */ /* 0x000fe400078e00ff */
[----:B------:R-:W-:Y:S01]  /*6af0*/  IMAD.MOV.U32 R13, RZ, RZ, RZ ;  /* 0x000000ffff0d7224 */ /* 0x000fe200078e00ff */
[----:B------:R-:W3:Y:S01]  /*6b00*/  LDCU.64 UR6, c[0x4][0x88] ;  /* 0x01001100ff0677ac */ /* 0x000ee20008000a00 */
[----:B------:R-:W4:Y:S01]  /*6b10*/  LDCU.64 UR4, c[0x4][0x8] ;  /* 0x01000100ff0477ac */ /* 0x000f220008000a00 */
[----:B-1----:R-:W-:Y:S02]  /*6b20*/  MOV R4, UR8 ;  /* 0x0000000800047c02 */ /* 0x002fe40008000f00 */
[----:B------:R-:W-:Y:S02]  /*6b30*/  MOV R5, UR9 ;  /* 0x0000000900057c02 */ /* 0x000fe40008000f00 */
[----:B---3--:R-:W-:Y:S01]  /*6b40*/  MOV R7, UR7 ;  /* 0x0000000700077c02 */ /* 0x008fe20008000f00 */
[----:B------:R-:W-:Y:S01]  /*6b50*/  IMAD.U32 R6, RZ, RZ, UR6 ;  /* 0x00000006ff067e24 */ /* 0x000fe2000f8e00ff */
[----:B----4-:R-:W-:Y:S01]  /*6b60*/  MOV R11, UR5 ;  /* 0x00000005000b7c02 */ /* 0x010fe20008000f00 */
[----:B------:R-:W-:Y:S02]  /*6b70*/  IMAD.U32 R10, RZ, RZ, UR4 ;  /* 0x00000004ff0a7e24 */ /* 0x000fe4000f8e00ff */
[----:B------:R-:W-:Y:S07]  /*6b80*/  LEPC R20, `(.L_x_117) ;  /* 0x000000001014794e */ /* 0x000fee0000000000 */
[----:B--2---:R-:W-:Y:S05]  /*6b90*/  CALL.ABS.NOINC R2 ;  /* 0x0000000002007343 */ /* 0x004fea0003c00000 */
.L_x_117:
[----:B------:R-:W-:Y:S05]  /*6ba0*/  BSYNC.RECONVERGENT B6 ;  /* 0x0000000000067941 */ /* 0x000fea0003800200 */
.L_x_116:
[----:B------:R-:W-:Y:S02]  /*6bb0*/  R2UR UR6, R83 ;  /* 0x00000000530672ca */ /* 0x000fe400000e0000 */
[----:B------:R-:W-:Y:S02]  /*6bc0*/  R2UR UR5, R97 ;  /* 0x00000000610572ca */ /* 0x000fe400000e0000 */
[----:B------:R-:W-:Y:S02]  /*6bd0*/  R2UR UR4, R96 ;  /* 0x00000000600472ca */ /* 0x000fe400000e0000 */
[----:B------:R-:W-:Y:S02]  /*6be0*/  ISETP.NE.U32.AND P4, PT, R78, RZ, PT ;  /* 0x000000ff4e00720c */ /* 0x000fe40003f85070 */
[----:B------:R-:W-:Y:S02]  /*6bf0*/  ISETP.NE.U32.AND P2, PT, RZ, UR52, PT ;  /* 0x00000034ff007c0c */ /* 0x000fe4000bf45070 */
[----:B------:R-:W-:Y:S02]  /*6c00*/  ISETP.NE.AND.EX P4, PT, R79, RZ, PT, P4 ;  /* 0x000000ff4f00720c */ /* 0x000fe40003f85340 */
[----:B------:R-:W-:Y:S01]  /*6c10*/  ISETP.NE.AND.EX P2, PT, RZ, UR53, PT, P2 ;  /* 0x00000035ff007c0c */ /* 0x000fe2000bf45320 */
[----:B------:R-:W-:Y:S02]  /*6c20*/  UISETP.NE.AND UP2, UPT, UR6, URZ, UPT ;  /* 0x000000ff0600728c */ /* 0x000fe4000bf45270 */
[----:B------:R-:W-:Y:S04]  /*6c30*/  UISETP.NE.U32.AND UP0, UPT, UR5, URZ, UPT ;  /* 0x000000ff0500728c */ /* 0x000fe8000bf05070 */
[----:B------:R-:W-:Y:S01]  /*6c40*/  UISETP.NE.AND.EX UP1, UPT, UR4, URZ, UPT, UP0 ;  /* 0x000000ff0400728c */ /* 0x000fe2000bf25300 */
[----:B------:R-:W-:Y:S01]  /*6c50*/  PLOP3.LUT P1, PT, PT, PT, UP2, 0x80, 0x8 ;  /* 0x000000000008781c */ /* 0x000fe20003f2f028 */
[----:B------:R-:W-:Y:S03]  /*6c60*/  UPLOP3.LUT UP0, UPT, UPT, UPT, UPT, 0x40, 0x4 ;  /* 0x000000000004789c */ /* 0x000fe60003f0e870 */
[----:B------:R-:W-:Y:S06]  /*6c70*/  @UP2 UPLOP3.LUT UP0, UPT, UPT, UPT, UP1, 0x80, 0x8 ;  /* 0x000000000008289c */ /* 0x000fec0003f0f010 */
[----:B------:R-:W-:Y:S01]  /*6c80*/  PLOP3.LUT P0, PT, PT, PT, UP0, 0x80, 0x8 ;  /* 0x000000000008781c */ /* 0x000fe20003f0f008 */
[----:B------:R-:W-:Y:S01]  /*6c90*/  @!UPT UIADD3 URZ, UPT, UPT, URZ, URZ, URZ ;  /* 0x000000fffffff290 */ /* 0x000fe2000fffe0ff */
[----:B------:R-:W-:Y:S11]  /*6ca0*/  BRA.U !UP1, `(.L_x_119) ;  /* 0x0000000109407547 */ /* 0x000ff6000b800000 */
[----:B------:R-:W-:Y:S01]  /*6cb0*/  UISETP.NE.U32.AND UP0, UPT, UR52, URZ, UPT ;  /* 0x000000ff3400728c */ /* 0x000fe2000bf05070 */
[----:B------:R-:W-:Y:S01]  /*6cc0*/  R2UR UR6, R97 ;  /* 0x00000000610672ca */ /* 0x000fe200000e0000 */
[----:B------:R-:W2:Y:S01]  /*6cd0*/  LDCU.64 UR8, c[0x0][0x358] ;  /* 0x00006b00ff0877ac */ /* 0x000ea20008000a00 */
[----:B------:R-:W-:Y:S02]  /*6ce0*/  HFMA2 R80, -RZ, RZ, 0, 5.9604644775390625e-08 ;  /* 0x00000001ff507431 */ /* 0x000fe400000001ff */
[----:B-1----:R-:W-:Y:S01]  /*6cf0*/  IMAD.MOV.U32 R0, RZ, RZ, 0x1 ;  /* 0x00000001ff007424 */ /* 0x002fe200078e00ff */
[----:B------:R-:W-:Y:S06]  /*6d00*/  UISETP.NE.AND.EX UP0, UPT, UR53, URZ, UPT, UP0 ;  /* 0x000000ff3500728c */ /* 0x000fec000bf05300 */
[----:B------:R-:W-:Y:S05]  /*6d10*/  PLOP3.LUT P3, PT, PT, PT, UP0, 0x80, 0x8 ;  /* 0x000000000008781c */ /* 0x000fea0003f6f008 */
[----:B------:R-:W1:Y:S01]  /*6d20*/  @UP0 LDCU.64 UR4, c[0x0][0xc88] ;  /* 0x00019100ff0407ac */ /* 0x000e620008000a00 */
[----:B------:R-:W-:Y:S07]  /*6d30*/  @UP0 UIMAD UR6, UR44, UR6, URZ ;  /* 0x000000062c0602a4 */ /* 0x000fee000f8e02ff */
[----:B------:R-:W-:Y:S01]  /*6d40*/  @!P3 PRMT R80, R0, 0x7610, R80 ;  /* 0x000076100050b816 */ /* 0x000fe20000000050 */
[----:B-1----:R-:W-:Y:S06]  /*6d50*/  @UP0 UIMAD.WIDE UR4, UR6, 0x4, UR4 ;  /* 0x00000004060408a5 */ /* 0x002fec000f8e0204 */
[----:B------:R-:W-:Y:S02]  /*6d60*/  IMAD.U32 R2, RZ, RZ, UR4 ;  /* 0x00000004ff027e24 */ /* 0x000fe4000f8e00ff */
[----:B------:R-:W-:Y:S03]  /*6d70*/  IMAD.U32 R3, RZ, RZ, UR5 ;  /* 0x00000005ff037e24 */ /* 0x000fe6000f8e00ff */
[----:B------:R-:W1:Y:S02]  /*6d80*/  @!UP0 LDCU UR4, c[0x0][0xc80] ;  /* 0x00019000ff0487ac */ /* 0x000e640008000800 */
[----:B--2--5:R2:W5:Y:S02]  /*6d90*/  @P3 LDG.E R41, desc[UR8][R2.64] ;  /* 0x0000000802293981 */ /* 0x024564000c1e1900 */
[----:B-12---:R-:W-:Y:S02]  /*6da0*/  @!P3 MOV R41, UR4 ;  /* 0x000000040029bc02 */ /* 0x006fe40008000f00 */
.L_x_119:
[----:B------:R-:W-:Y:S05]  /*6db0*/  @!P4 BRA `(.L_x_120) ;  /* 0x000000000024c947 */ /* 0x000fea0003800000 */
[----:B------:R-:W-:Y:S01]  /*6dc0*/  ISETP.NE.U32.AND P3, PT, R76, RZ, PT ;  /* 0x000000ff4c00720c */ /* 0x000fe20003f65070 */
[----:B------:R-:W2:Y:S03]  /*6dd0*/  LDCU.64 UR4, c[0x0][0x358] ;  /* 0x00006b00ff0477ac */ /* 0x000ea60008000a00 */
[----:B------:R-:W-:Y:S11]  /*6de0*/  ISETP.NE.AND.EX P3, PT, R77, RZ, PT, P3 ;  /* 0x000000ff4d00720c */ /* 0x000ff60003f65330 */
[----:B------:R-:W-:Y:S02]  /*6df0*/  @!UPT UIADD3 URZ, UPT, UPT, URZ, URZ, URZ ;  /* 0x000000fffffff290 */ /* 0x000fe4000fffe0ff */
[----:B------:R-:W3:Y:S01]  /*6e00*/  @P3 LDC.64 R2, c[0x0][0xca8] ;  /* 0x00032a00ff023b82 */ /* 0x000ee20000000a00 */
[----:B-1----:R-:W-:Y:S04]  /*6e10*/  @P3 IMAD R0, R78, UR44, RZ ;  /* 0x0000002c4e003c24 */ /* 0x002fe8000f8e02ff */
[----:B---3--:R-:W-:Y:S05]  /*6e20*/  @P3 IMAD.WIDE R2, R0, 0x4, R2 ;  /* 0x0000000400023825 */ /* 0x008fea00078e0202 */
[----:B--2--5:R2:W5:Y:S02]  /*6e30*/  @P3 LDG.E R38, desc[UR4][R2.64] ;  /* 0x0000000402263981 */ /* 0x024564000c1e1900 */
[----:B--2---:R-:W3:Y:S02]  /*6e40*/  @!P3 LDC R38, c[0x0][0xca0] ;  /* 0x00032800ff26bb82 */ /* 0x004ee40000000800 */
.L_x_120:
[----:B-----5:R-:W-:Y:S01]  /*6e50*/  FSETP.NEU.AND P3, PT, R41, RZ, PT ;  /* 0x000000ff2900720b */ /* 0x020fe20003f6d000 */
[----:B------:R-:W-:Y:S01]  /*6e60*/  BSSY B1, `(.L_x_121) ;  /* 0x0000039000017945 */ /* 0x000fe20003800000 */
[----:B------:R-:W-:Y:S01]  /*6e70*/  SEL R3, RZ, 0xffffffff, P2 ;  /* 0xffffffffff037807 */ /* 0x000fe20001000000 */
[----:B------:R-:W-:Y:S01]  /*6e80*/  IMAD.MOV.U32 R47, RZ, RZ, 0x1 ;  /* 0x00000001ff2f7424 */ /* 0x000fe200078e00ff */
[----:B------:R-:W-:Y:S01]  /*6e90*/  @P1 LOP3.LUT P2, RZ, R80, 0xff, RZ, 0xc0, !PT ;  /* 0x000000ff50ff1812 */ /* 0x000fe2000784c0ff */
[----:B------:R-:W-:Y:S01]  /*6ea0*/  IMAD R39, R36, 0x80, R37 ;  /* 0x0000008024277824 */ /* 0x000fe200078e0225 */
[----:B------:R-:W-:Y:S01]  /*6eb0*/  @P1 SEL R2, RZ, 0xffffffff, P3 ;  /* 0xffffffffff021807 */ /* 0x000fe20001800000 */
[----:B------:R-:W-:Y:S01]  /*6ec0*/  IMAD R87, R94, -0x10, R92 ;  /* 0xfffffff05e577824 */ /* 0x000fe200078e025c */
[----:B------:R-:W-:Y:S01]  /*6ed0*/  LOP3.LUT R90, R90, 0x1, RZ, 0x3c, !PT ;  /* 0x000000015a5a7812 */ /* 0x000fe200078e3cff */
[----:B------:R-:W-:Y:S01]  /*6ee0*/  IMAD.MOV.U32 R46, RZ, RZ, RZ ;  /* 0x000000ffff2e7224 */ /* 0x000fe200078e00ff */
[----:B------:R-:W-:Y:S02]  /*6ef0*/  @P0 SEL R2, R3, R2, !P2 ;  /* 0x0000000203020207 */ /* 0x000fe40005000000 */
[----:B------:R-:W-:Y:S02]  /*6f00*/  CS2R R74, SRZ ;  /* 0x00000000004a7805 */ /* 0x000fe4000001ff00 */
[----:B------:R-:W-:Y:S02]  /*6f10*/  LEA R99, R36, UR43, 0x3 ;  /* 0x0000002b24637c11 */ /* 0x000fe4000f8e18ff */
[----:B------:R-:W-:Y:S02]  /*6f20*/  CS2R R72, SRZ ;  /* 0x0000000000487805 */ /* 0x000fe4000001ff00 */
[----:B------:R-:W-:Y:S02]  /*6f30*/  @P1 LOP3.LUT R2, R2, 0x1, RZ, 0xc0, !PT ;  /* 0x0000000102021812 */ /* 0x000fe400078ec0ff */
[----:B------:R-:W-:Y:S02]  /*6f40*/  CS2R R66, SRZ ;  /* 0x0000000000427805 */ /* 0x000fe4000001ff00 */
[----:B-1----:R-:W-:Y:S02]  /*6f50*/  SHF.L.U32 R0, R89, 0x1f, RZ ;  /* 0x0000001f59007819 */ /* 0x002fe400000006ff */
[----:B------:R-:W-:Y:S02]  /*6f60*/  CS2R R64, SRZ ;  /* 0x0000000000407805 */ /* 0x000fe4000001ff00 */
[----:B------:R-:W-:Y:S02]  /*6f70*/  ISETP.NE.U32.OR P5, PT, R2, 0x1, !P1 ;  /* 0x000000010200780c */ /* 0x000fe40004fa5470 */
[----:B------:R-:W-:Y:S02]  /*6f80*/  CS2R R58, SRZ ;  /* 0x00000000003a7805 */ /* 0x000fe4000001ff00 */
[----:B------:R-:W-:Y:S02]  /*6f90*/  PLOP3.LUT P2, PT, PT, PT, UP1, 0x80, 0x8 ;  /* 0x000000000008781c */ /* 0x000fe40003f4f018 */
[----:B------:R-:W-:Y:S02]  /*6fa0*/  CS2R R56, SRZ ;  /* 0x0000000000387805 */ /* 0x000fe4000001ff00 */
[----:B------:R-:W-:Y:S02]  /*6fb0*/  LOP3.LUT P4, R85, R80, 0xff, RZ, 0xc0, !PT ;  /* 0x000000ff50557812 */ /* 0x000fe4000788c0ff */
[----:B------:R-:W-:Y:S02]  /*6fc0*/  CS2R R50, SRZ ;  /* 0x0000000000327805 */ /* 0x000fe4000001ff00 */
[----:B------:R-:W-:Y:S02]  /*6fd0*/  SEL R2, RZ, 0xffffffff, P3 ;  /* 0xffffffffff027807 */ /* 0x000fe40001800000 */
[----:B------:R-:W-:Y:S02]  /*6fe0*/  CS2R R48, SRZ ;  /* 0x0000000000307805 */ /* 0x000fe4000001ff00 */
[----:B------:R-:W-:Y:S02]  /*6ff0*/  P2R R98, PR, RZ, 0x20 ;  /* 0x00000020ff627803 */ /* 0x000fe40000000000 */
[----:B------:R-:W-:Y:S02]  /*7000*/  @P5 SHF.L.U32 R4, R90, 0x1f, RZ ;  /* 0x0000001f5a045819 */ /* 0x000fe400000006ff */
[----:B------:R-:W-:Y:S02]  /*7010*/  @P2 SEL R2, R3, R2, !P4 ;  /* 0x0000000203022207 */ /* 0x000fe40006000000 */
[----:B------:R-:W1:Y:S02]  /*7020*/  @P5 SYNCS.PHASECHK.TRANS64.TRYWAIT P1, [UR43+0xe0], R4 ;  /* 0x0000e004ff0055a7 */ /* 0x000e64000802112b */
[----:B------:R-:W-:Y:S04]  /*7030*/  LOP3.LUT R2, R2, 0x1, RZ, 0xc0, !PT ;  /* 0x0000000102027812 */ /* 0x000fe800078ec0ff */
[----:B------:R-:W-:Y:S04]  /*7040*/  ISETP.NE.U32.AND P2, PT, R2, 0x1, PT ;  /* 0x000000010200780c */ /* 0x000fe80003f45070 */
[----:B------:R-:W-:Y:S01]  /*7050*/  P2R R60, PR, RZ, 0x4 ;  /* 0x00000004ff3c7803 */ /* 0x000fe20000000000 */
[----:B------:R2:W4:Y:S01]  /*7060*/  SYNCS.PHASECHK.TRANS64.TRYWAIT P0, [R99+URZ+0x150], R0 ;  /* 0x00015000630075a7 */ /* 0x00052200080011ff */
[----:B-1----:R-:W-:Y:S01]  /*7070*/  @P5 SEL R47, RZ, 0x1, !P1 ;  /* 0x00000001ff2f5807 */ /* 0x002fe20004800000 */
[----:B--2---:R-:W-:Y:S06]  /*7080*/  @!P5 BRA `(.L_x_122) ;  /* 0x000000000058d947 */ /* 0x004fec0003800000 */
[----:B------:R-:W-:Y:S01]  /*7090*/  IMAD.MOV.U32 R75, RZ, RZ, RZ ;  /* 0x000000ffff4b7224 */ /* 0x000fe200078e00ff */
[----:B------:R-:W-:Y:S01]  /*70a0*/  ISETP.NE.AND P1, PT, R47, RZ, PT ;  /* 0x000000ff2f00720c */ /* 0x000fe20003f25270 */
[----:B------:R-:W-:Y:S01]  /*70b0*/  BSSY B0, `(.L_x_123) ;  /* 0x000000c000007945 */ /* 0x000fe20003800000 */
[----:B------:R-:W-:Y:S02]  /*70c0*/  CS2R R50, SRZ ;  /* 0x0000000000327805 */ /* 0x000fe4000001ff00 */
[----:B------:R-:W-:Y:S02]  /*70d0*/  CS2R R48, SRZ ;  /* 0x0000000000307805 */ /* 0x000fe4000001ff00 */
[----:B------:R-:W-:Y:S02]  /*70e0*/  CS2R R58, SRZ ;  /* 0x00000000003a7805 */ /* 0x000fe4000001ff00 */
[----:B------:R-:W-:Y:S02]  /*70f0*/  CS2R R56, SRZ ;  /* 0x0000000000387805 */ /* 0x000fe4000001ff00 */
[----:B------:R-:W-:Y:S02]  /*7100*/  CS2R R66, SRZ ;  /* 0x0000000000427805 */ /* 0x000fe4000001ff00 */
[----:B------:R-:W-:Y:S02]  /*7110*/  CS2R R64, SRZ ;  /* 0x0000000000407805 */ /* 0x000fe4000001ff00 */
[----:B------:R-:W-:Y:S01]  /*7120*/  CS2R R72, SRZ ;  /* 0x0000000000487805 */ /* 0x000fe2000001ff00 */
[----:B------:R-:W-:Y:S06]  /*7130*/  @P1 BRA `(.L_x_124) ;  /* 0x00000000000c1947 */ /* 0x000fec0003800000 */
[----:B------:R-:W-:Y:S04]  /*7140*/  SHF.L.U32 R3, R90, 0x1f, RZ ;  /* 0x0000001f5a037819 */ /* 0x000fe800000006ff */
[----:B------:R-:W1:Y:S02]  /*7150*/  SYNCS.PHASECHK.TRANS64.TRYWAIT P1, [UR43+0xe0], R3 ;  /* 0x0000e003ff0075a7 */ /* 0x000e64000802112b */
[----:B-1----:R-:W-:Y:S05]  /*7160*/  @!P1 BRA `(.L_x_125) ;  /* 0x0000004000889947 */ /* 0x002fea0003800000 */
.L_x_124:
[----:B------:R-:W-:Y:S05]  /*7170*/  BSYNC B0 ;  /* 0x0000000000007941 */ /* 0x000fea0003800000 */
.L_x_123:
[----:B------:R-:W-:Y:S01]  /*7180*/  ISETP.NE.AND P1, PT, R60, RZ, PT ;  /* 0x000000ff3c00720c */ /* 0x000fe20003f25270 */
[----:B------:R-:W-:Y:S11]  /*7190*/  HFMA2 R46, -RZ, RZ, 0, 5.9604644775390625e-08 ;  /* 0x00000001ff2e7431 */ /* 0x000ff600000001ff */
[----:B------:R-:W-:Y:S01]  /*71a0*/  @!UPT UIADD3 URZ, UPT, UPT, URZ, URZ, URZ ;  /* 0x000000fffffff290 */ /* 0x000fe2000fffe0ff */
[----:B------:R2:W1:Y:S04]  /*71b0*/  @P1 LDS.128 R48, [R93] ;  /* 0x000000005d301984 */ /* 0x0004680000000c00 */
[----:B------:R2:W1:Y:S04]  /*71c0*/  @P1 LDS.128 R56, [R92+0x10] ;  /* 0x000010005c381984 */ /* 0x0004680000000c00 */
[----:B------:R2:W1:Y:S04]  /*71d0*/  @P1 LDS.128 R64, [R91+0x20] ;  /* 0x000020005b401984 */ /* 0x0004680000000c00 */
[----:B------:R2:W1:Y:S02]  /*71e0*/  @P1 LDS.128 R72, [R87+0x30] ;  /* 0x0000300057481984 */ /* 0x0004640000000c00 */
.L_x_122:
[----:B------:R-:W-:Y:S05]  /*71f0*/  BSYNC B1 ;  /* 0x0000000000017941 */ /* 0x000fea0003800000 */
.L_x_121:
[----:B-1----:R-:W-:Y:S04]  /*7200*/  SHF.R.U32.HI R2, RZ, 0x15, R39 ;  /* 0x00000015ff027819 */ /* 0x002fe80000011627 */
[----:B------:R-:W-:Y:S01]  /*7210*/  LOP3.LUT P1, RZ, R2, 0x3, R81, 0x48, !PT ;  /* 0x0000000302ff7812 */ /* 0x000fe20007824851 */
[----:B------:R-:W-:Y:S01]  /*7220*/  @!UPT UIADD3 URZ, UPT, UPT, URZ, URZ, URZ ;  /* 0x000000fffffff290 */ /* 0x000fe2000fffe0ff */
[----:B----4-:R-:W-:Y:S11]  /*7230*/  @P0 BRA `(.L_x_126) ;  /* 0x0000000000080947 */ /* 0x010ff60003800000 */
[----:B------:R-:W1:Y:S02]  /*7240*/  SYNCS.PHASECHK.TRANS64.TRYWAIT P0, [R99+URZ+0x150], R0 ;  /* 0x00015000630075a7 */ /* 0x000e6400080011ff */
[----:B-1----:R-:W-:Y:S05]  /*7250*/  @!P0 BRA `(.L_x_127) ;  /* 0x0000004000648947 */ /* 0x002fea0003800000 */
.L_x_126:
[----:B------:R-:W-:Y:S05]  /*7260*/  @!P1 BRA `(.L_x_128) ;  /* 0x0000000000409947 */ /* 0x000fea0003800000 */
[----:B------:R-:W4:Y:S01]  /*7270*/  LDCU.64 UR8, c[0x4][0x70] ;  /* 0x01000e00ff0877ac */ /* 0x000f220008000a00 */
[----:B------:R-:W-:Y:S01]  /*7280*/  MOV R3, 0x0 ;  /* 0x0000000000037802 */ /* 0x000fe20000000f00 */
[----:B------:R-:W-:Y:S02]  /*7290*/  HFMA2 R12, -RZ, RZ, 0, 5.9604644775390625e-08 ;  /* 0x00000001ff0c7431 */ /* 0x000fe400000001ff */
[----:B------:R-:W-:Y:S02]  /*72a0*/  IMAD.MOV.U32 R8, RZ, RZ, 0x192 ;  /* 0x00000192ff087424 */ /* 0x000fe400078e00ff */
[----:B------:R-:W-:Y:S01]  /*72b0*/  IMAD.MOV.U32 R13, RZ, RZ, RZ ;  /* 0x000000ffff0d7224 */ /* 0x000fe200078e00ff */
[----:B------:R-:W5:Y:S01]  /*72c0*/  LDCU.64 UR6, c[0x4][0x78] ;  /* 0x01000f00ff0677ac */ /* 0x000f620008000a00 */
[----:B------:R-:W1:Y:S01]  /*72d0*/  LDC.64 R2, c[0x4][R3] ;  /* 0x0100000003027b82 */ /* 0x000e620000000a00 */
[----:B------:R-:W2:Y:S01]  /*72e0*/  LDCU.64 UR4, c[0x4][0x10] ;  /* 0x01000200ff0477ac */ /* 0x000ea20008000a00 */
[----:B----4-:R-:W-:Y:S01]  /*72f0*/  MOV R5, UR9 ;  /* 0x0000000900057c02 */ /* 0x010fe20008000f00 */
[----:B------:R-:W-:Y:S01]  /*7300*/  IMAD.U32 R4, RZ, RZ, UR8 ;  /* 0x00000008ff047e24 */ /* 0x000fe2000f8e00ff */
[----:B-----5:R-:W-:Y:S01]  /*7310*/  MOV R7, UR7 ;  /* 0x0000000700077c02 */ /* 0x020fe20008000f00 */
[----:B------:R-:W-:Y:S01]  /*7320*/  IMAD.U32 R6, RZ, RZ, UR6 ;  /* 0x00000006ff067e24 */ /* 0x000fe2000f8e00ff */
[----:B--2---:R-:W-:Y:S01]  /*7330*/  MOV R11, UR5 ;  /* 0x00000005000b7c02 */ /* 0x004fe20008000f00 */
[----:B------:R-:W-:Y:S02]  /*7340*/  IMAD.U32 R10, RZ, RZ, UR4 ;  /* 0x00000004ff0a7e24 */ /* 0x000fe4000f8e00ff */
[----:B------:R-:W-:Y:S07]  /*7350*/  LEPC R20, `(.L_x_128) ;  /* 0x000000001014794e */ /* 0x000fee0000000000 */
[----:B-1-3--:R-:W-:Y:S05]  /*7360*/  CALL.ABS.NOINC R2 ;  /* 0x0000000002007343 */ /* 0x00afea0003c00000 */
.L_x_128:
[C---:B------:R-:W-:Y:S01]  /*7370*/  SHF.L.U32 R40, R48.reuse, 0x10, RZ ;  /* 0x0000001030287819 */ /* 0x040fe200000006ff */
[----:B------:R-:W-:Y:S05]  /*7380*/  WARPSYNC.ALL ;  /* 0x0000000000007948 */ /* 0x000fea0003800000 */
[----:B------:R-:W-:Y:S01]  /*7390*/  R2UR UR4, R39 ;  /* 0x00000000270472ca */ /* 0x000fe200000e0000 */
[----:B------:R-:W-:Y:S01]  /*73a0*/  BSSY.RECONVERGENT B0, `(.L_x_129) ;  /* 0x0000088000007945 */ /* 0x000fe20003800200 */
[----:B------:R-:W-:Y:S02]  /*73b0*/  LOP3.LUT R43, R48, 0xffff0000, RZ, 0xc0, !PT ;  /* 0xffff0000302b7812 */ /* 0x000fe400078ec0ff */
[----:B------:R-:W-:Y:S02]  /*73c0*/  SHF.L.U32 R42, R49, 0x10, RZ ;  /* 0x00000010312a7819 */ /* 0x000fe400000006ff */
[----:B------:R-:W-:Y:S02]  /*73d0*/  SHF.L.U32 R45, R51, 0x10, RZ ;  /* 0x00000010332d7819 */ /* 0x000fe400000006ff */
[----:B------:R-:W-:Y:S02]  /*73e0*/  LOP3.LUT R44, R75, 0xffff0000, RZ, 0xc0, !PT ;  /* 0xffff00004b2c7812 */ /* 0x000fe400078ec0ff */
[----:B------:R-:W-:Y:S03]  /*73f0*/  ISETP.NE.AND P0, PT, R95, RZ, PT ;  /* 0x000000ff5f00720c */ /* 0x000fe60003f05270 */
[----:B------:R-:W1:Y:S02]  /*7400*/  LDTM.x32 R4, tmem[UR4] ;  /* 0x00000004000479ee */ /* 0x000e6400082c0000 */
[C---:B-1-3--:R-:W-:Y:S01]  /*7410*/  FMUL R0, R38.reuse, R4 ;  /* 0x0000000426007220 */ /* 0x04afe20000400000 */
[C---:B------:R-:W-:Y:S01]  /*7420*/  FMUL R2, R38.reuse, R5 ;  /* 0x0000000526027220 */ /* 0x040fe20000400000 */
[C---:B------:R-:W-:Y:S01]  /*7430*/  FMUL R3, R38.reuse, R6 ;  /* 0x0000000626037220 */ /* 0x040fe20000400000 */
[----:B------:R-:W-:Y:S01]  /*7440*/  FMUL R7, R38, R7 ;  /* 0x0000000726077220 */ /* 0x000fe20000400000 */
[----:B------:R-:W-:Y:S01]  /*7450*/  FFMA R0, R41, R40, R0 ;  /* 0x0000002829007223 */ /* 0x000fe20000000000 */
[----:B------:R-:W-:Y:S01]  /*7460*/  LOP3.LUT R40, R49, 0xffff0000, RZ, 0xc0, !PT ;  /* 0xffff000031287812 */ /* 0x000fe200078ec0ff */
[C---:B------:R-:W-:Y:S01]  /*7470*/  FFMA R2, R41.reuse, R43, R2 ;  /* 0x0000002b29027223 */ /* 0x040fe20000000002 */
[C---:B------:R-:W-:Y:S01]  /*7480*/  SHF.L.U32 R43, R50.reuse, 0x10, RZ ;  /* 0x00000010322b7819 */ /* 0x040fe200000006ff */
[C---:B------:R-:W-:Y:S01]  /*7490*/  FFMA R3, R41.reuse, R42, R3 ;  /* 0x0000002a29037223 */ /* 0x040fe20000000003 */
[----:B------:R-:W-:Y:S01]  /*74a0*/  LOP3.LUT R42, R50, 0xffff0000, RZ, 0xc0, !PT ;  /* 0xffff0000322a7812 */ /* 0x000fe200078ec0ff */
[----:B------:R-:W-:Y:S01]  /*74b0*/  FMUL R4, R38, R8 ;  /* 0x0000000826047220 */ /* 0x000fe20000400000 */
[----:B------:R-:W-:Y:S01]  /*74c0*/  F2FP.BF16.F32.PACK_AB R52, R2, R0 ;  /* 0x000000000234723e */ /* 0x000fe200000010ff */
[----:B------:R-:W-:Y:S01]  /*74d0*/  FFMA R7, R41, R40, R7 ;  /* 0x0000002829077223 */ /* 0x000fe20000000007 */
[----:B------:R-:W-:Y:S01]  /*74e0*/  LOP3.LUT R40, R51, 0xffff0000, RZ, 0xc0, !PT ;  /* 0xffff000033287812 */ /* 0x000fe200078ec0ff */
[C---:B------:R-:W-:Y:S01]  /*74f0*/  FMUL R5, R38.reuse, R9 ;  /* 0x0000000926057220 */ /* 0x040fe20000400000 */
[C---:B------:R-:W-:Y:S01]  /*7500*/  FMUL R6, R38.reuse, R10 ;  /* 0x0000000a26067220 */ /* 0x040fe20000400000 */
[----:B------:R-:W-:Y:S01]  /*7510*/  FMUL R11, R38, R11 ;  /* 0x0000000b260b7220 */ /* 0x000fe20000400000 */
[----:B------:R-:W-:Y:S01]  /*7520*/  F2FP.BF16.F32.PACK_AB R53, R7, R3 ;  /* 0x000000030735723e */ /* 0x000fe200000010ff */
[C---:B------:R-:W-:Y:S01]  /*7530*/  FFMA R4, R41.reuse, R43, R4 ;  /* 0x0000002b29047223 */ /* 0x040fe20000000004 */
[C---:B------:R-:W-:Y:S01]  /*7540*/  SHF.L.U32 R43, R56.reuse, 0x10, RZ ;  /* 0x00000010382b7819 */ /* 0x040fe200000006ff */
[----:B------:R-:W-:Y:S01]  /*7550*/  FFMA R5, R41, R42, R5 ;  /* 0x0000002a29057223 */ /* 0x000fe20000000005 */
[----:B------:R-:W-:Y:S01]  /*7560*/  LOP3.LUT R42, R57, 0xffff0000, RZ, 0xc0, !PT ;  /* 0xffff0000392a7812 */ /* 0x000fe200078ec0ff */
[----:B------:R-:W-:Y:S01]  /*7570*/  FFMA R6, R41, R45, R6 ;  /* 0x0000002d29067223 */ /* 0x000fe20000000006 */
[----:B------:R-:W-:Y:S01]  /*7580*/  SHF.L.U32 R45, R57, 0x10, RZ ;  /* 0x00000010392d7819 */ /* 0x000fe200000006ff */
[----:B------:R-:W-:Y:S01]  /*7590*/  FFMA R11, R41, R40, R11 ;  /* 0x00000028290b7223 */ /* 0x000fe2000000000b */
[----:B------:R-:W-:Y:S01]  /*75a0*/  LOP3.LUT R40, R56, 0xffff0000, RZ, 0xc0, !PT ;  /* 0xffff000038287812 */ /* 0x000fe200078ec0ff */
[C---:B------:R-:W-:Y:S01]  /*75b0*/  FMUL R8, R38.reuse, R12 ;  /* 0x0000000c26087220 */ /* 0x040fe20000400000 */
[----:B------:R-:W-:Y:S01]  /*75c0*/  F2FP.BF16.F32.PACK_AB R54, R5, R4 ;  /* 0x000000040536723e */ /* 0x000fe200000010ff */
[C---:B------:R-:W-:Y:S01]  /*75d0*/  FMUL R9, R38.reuse, R13 ;  /* 0x0000000d26097220 */ /* 0x040fe20000400000 */
[----:B------:R-:W-:Y:S01]  /*75e0*/  F2FP.BF16.F32.PACK_AB R55, R11, R6 ;  /* 0x000000060b37723e */ /* 0x000fe200000010ff */
[C---:B------:R-:W-:Y:S01]  /*75f0*/  FMUL R10, R38.reuse, R14 ;  /* 0x0000000e260a7220 */ /* 0x040fe20000400000 */
[----:B------:R-:W-:Y:S01]  /*7600*/  FMUL R15, R38, R15 ;  /* 0x0000000f260f7220 */ /* 0x000fe20000400000 */
[----:B------:R-:W-:Y:S01]  /*7610*/  FFMA R8, R41, R43, R8 ;  /* 0x0000002b29087223 */ /* 0x000fe20000000008 */
[----:B------:R-:W-:Y:S01]  /*7620*/  SHF.L.U32 R43, R59, 0x10, RZ ;  /* 0x000000103b2b7819 */ /* 0x000fe200000006ff */
[C---:B------:R-:W-:Y:S01]  /*7630*/  FFMA R9, R41.reuse, R40, R9 ;  /* 0x0000002829097223 */ /* 0x040fe20000000009 */
[C---:B------:R-:W-:Y:S01]  /*7640*/  SHF.L.U32 R40, R58.reuse, 0x10, RZ ;  /* 0x000000103a287819 */ /* 0x040fe200000006ff */
        /* <DEDUP_REMOVED lines=8> */
[----:B------:R-:W-:Y:S01]  /*76d0*/  FMUL R14, R38, R18 ;  /* 0x00000012260e7220 */ /* 0x000fe20000400000 */
[----:B------:R-:W-:Y:S01]  /*76e0*/  FFMA R12, R41, R40, R12 ;  /* 0x00000028290c7223 */ /* 0x000fe2000000000c */
[----:B------:R-:W-:Y:S01]  /*76f0*/  LOP3.LUT R40, R59, 0xffff0000, RZ, 0xc0, !PT ;  /* 0xffff00003b287812 */ /* 0x000fe200078ec0ff */
[C---:B------:R-:W-:Y:S01]  /*7700*/  FFMA R13, R41.reuse, R42, R13 ;  /* 0x0000002a290d7223 */ /* 0x040fe2000000000d */
[----:B------:R-:W-:Y:S01]  /*7710*/  LOP3.LUT R42, R64, 0xffff0000, RZ, 0xc0, !PT ;  /* 0xffff0000402a7812 */ /* 0x000fe200078ec0ff */
[----:B------:R-:W-:Y:S01]  /*7720*/  FMUL R19, R38, R19 ;  /* 0x0000001326137220 */ /* 0x000fe20000400000 */
[----:B------:R-:W-:Y:S01]  /*7730*/  FFMA R14, R41, R43, R14 ;  /* 0x0000002b290e7223 */ /* 0x000fe2000000000e */
[----:B------:R-:W-:Y:S01]  /*7740*/  SHF.L.U32 R43, R64, 0x10, RZ ;  /* 0x00000010402b7819 */ /* 0x000fe200000006ff */
[----:B------:R1:W-:Y:S01]  /*7750*/  STS.128 [R93], R52 ;  /* 0x000000345d007388 */ /* 0x0003e20000000c00 */
[----:B------:R-:W-:Y:S01]  /*7760*/  F2FP.BF16.F32.PACK_AB R70, R13, R12 ;  /* 0x0000000c0d46723e */ /* 0x000fe200000010ff */
[C---:B------:R-:W-:Y:S01]  /*7770*/  FMUL R16, R38.reuse, R20 ;  /* 0x0000001426107220 */ /* 0x040fe20000400000 */
        /* <DEDUP_REMOVED lines=8> */
[C---:B------:R-:W-:Y:S01]  /*7800*/  FFMA R17, R41.reuse, R42, R17 ;  /* 0x0000002a29117223 */ /* 0x040fe20000000011 */
[----:B------:R-:W-:Y:S01]  /*7810*/  FFMA R18, R41, R45, R18 ;  /* 0x0000002d29127223 */ /* 0x000fe20000000012 */
[----:B------:R1:W-:Y:S01]  /*7820*/  STS.128 [R92+0x10], R68 ;  /* 0x000010445c007388 */ /* 0x0003e20000000c00 */
[----:B------:R-:W-:Y:S01]  /*7830*/  SHF.L.U32 R45, R67, 0x10, RZ ;  /* 0x00000010432d7819 */ /* 0x000fe200000006ff */
[----:B------:R-:W-:Y:S01]  /*7840*/  FFMA R23, R41, R40, R23 ;  /* 0x0000002829177223 */ /* 0x000fe20000000017 */
[----:B------:R-:W-:Y:S01]  /*7850*/  LOP3.LUT R40, R66, 0xffff0000, RZ, 0xc0, !PT ;  /* 0xffff000042287812 */ /* 0x000fe200078ec0ff */
[C---:B------:R-:W-:Y:S01]  /*7860*/  FMUL R20, R38.reuse, R24 ;  /* 0x0000001826147220 */ /* 0x040fe20000400000 */
[----:B------:R-:W-:Y:S01]  /*7870*/  LOP3.LUT R42, R67, 0xffff0000, RZ, 0xc0, !PT ;  /* 0xffff0000432a7812 */ /* 0x000fe200078ec0ff */
[C---:B------:R-:W-:Y:S01]  /*7880*/  FMUL R21, R38.reuse, R25 ;  /* 0x0000001926157220 */ /* 0x040fe20000400000 */
[----:B------:R-:W-:Y:S01]  /*7890*/  F2FP.BF16.F32.PACK_AB R100, R17, R16 ;  /* 0x000000101164723e */ /* 0x000fe200000010ff */
[C---:B------:R-:W-:Y:S01]  /*78a0*/  FMUL R22, R38.reuse, R26 ;  /* 0x0000001a26167220 */ /* 0x040fe20000400000 */
[----:B------:R-:W-:Y:S01]  /*78b0*/  FMUL R27, R38, R27 ;  /* 0x0000001b261b7220 */ /* 0x000fe20000400000 */
[C---:B------:R-:W-:Y:S01]  /*78c0*/  FFMA R20, R41.reuse, R43, R20 ;  /* 0x0000002b29147223 */ /* 0x040fe20000000014 */
[C---:B------:R-:W-:Y:S01]  /*78d0*/  FFMA R21, R41.reuse, R40, R21 ;  /* 0x0000002829157223 */ /* 0x040fe20000000015 */
[C---:B------:R-:W-:Y:S01]  /*78e0*/  FFMA R22, R41.reuse, R45, R22 ;  /* 0x0000002d29167223 */ /* 0x040fe20000000016 */
[----:B------:R-:W-:Y:S01]  /*78f0*/  FFMA R27, R41, R42, R27 ;  /* 0x0000002a291b7223 */ /* 0x000fe2000000001b */
[----:B------:R-:W-:Y:S01]  /*7900*/  SHF.L.U32 R40, R72, 0x10, RZ ;  /* 0x0000001048287819 */ /* 0x000fe200000006ff */
[----:B------:R-:W-:Y:S01]  /*7910*/  FMUL R24, R38, R28 ;  /* 0x0000001c26187220 */ /* 0x000fe20000400000 */
[----:B------:R-:W-:Y:S01]  /*7920*/  LOP3.LUT R42, R72, 0xffff0000, RZ, 0xc0, !PT ;  /* 0xffff0000482a7812 */ /* 0x000fe200078ec0ff */
[C---:B------:R-:W-:Y:S01]  /*7930*/  FMUL R25, R38.reuse, R29 ;  /* 0x0000001d26197220 */ /* 0x040fe20000400000 */
[----:B------:R-:W-:Y:S01]  /*7940*/  SHF.L.U32 R43, R73, 0x10, RZ ;  /* 0x00000010492b7819 */ /* 0x000fe200000006ff */
[C---:B------:R-:W-:Y:S01]  /*7950*/  FMUL R26, R38.reuse, R30 ;  /* 0x0000001e261a7220 */ /* 0x040fe20000400000 */
[C---:B------:R-:W-:Y:S01]  /*7960*/  FFMA R24, R41.reuse, R40, R24 ;  /* 0x0000002829187223 */ /* 0x040fe20000000018 */
[----:B------:R-:W-:Y:S01]  /*7970*/  FFMA R25, R41, R42, R25 ;  /* 0x0000002a29197223 */ /* 0x000fe20000000019 */
[----:B------:R-:W-:Y:S01]  /*7980*/  LOP3.LUT R40, R73, 0xffff0000, RZ, 0xc0, !PT ;  /* 0xffff000049287812 */ /* 0x000fe200078ec0ff */
[----:B------:R-:W-:Y:S01]  /*7990*/  FFMA R26, R41, R43, R26 ;  /* 0x0000002b291a7223 */ /* 0x000fe2000000001a */
[----:B------:R-:W-:Y:S01]  /*79a0*/  FMUL R31, R38, R31 ;  /* 0x0000001f261f7220 */ /* 0x000fe20000400000 */
[----:B------:R-:W-:Y:S01]  /*79b0*/  SHF.L.U32 R43, R74, 0x10, RZ ;  /* 0x000000104a2b7819 */ /* 0x000fe200000006ff */
[----:B------:R-:W-:Y:S01]  /*79c0*/  FMUL R28, R38, R32 ;  /* 0x00000020261c7220 */ /* 0x000fe20000400000 */
[----:B------:R-:W-:Y:S01]  /*79d0*/  LOP3.LUT R42, R74, 0xffff0000, RZ, 0xc0, !PT ;  /* 0xffff00004a2a7812 */ /* 0x000fe200078ec0ff */
[C---:B------:R-:W-:Y:S01]  /*79e0*/  FMUL R29, R38.reuse, R33 ;  /* 0x00000021261d7220 */ /* 0x040fe20000400000 */
[----:B------:R-:W-:Y:S01]  /*79f0*/  SHF.L.U32 R45, R75, 0x10, RZ ;  /* 0x000000104b2d7819 */ /* 0x000fe200000006ff */
[C---:B------:R-:W-:Y:S01]  /*7a00*/  FMUL R30, R38.reuse, R34 ;  /* 0x00000022261e7220 */ /* 0x040fe20000400000 */
[----:B------:R-:W-:Y:S01]  /*7a10*/  FFMA R31, R41, R40, R31 ;  /* 0x00000028291f7223 */ /* 0x000fe2000000001f */
[----:B------:R-:W-:Y:S01]  /*7a20*/  FMUL R35, R38, R35 ;  /* 0x0000002326237220 */ /* 0x000fe20000400000 */
[----:B------:R-:W-:Y:S01]  /*7a30*/  F2FP.BF16.F32.PACK_AB R101, R23, R18 ;  /* 0x000000121765723e */ /* 0x000fe200000010ff */
[----:B------:R-:W-:Y:S01]  /*7a40*/  FFMA R28, R41, R43, R28 ;  /* 0x0000002b291c7223 */ /* 0x000fe2000000001c */
[----:B------:R-:W-:Y:S01]  /*7a50*/  F2FP.BF16.F32.PACK_AB R102, R21, R20 ;  /* 0x000000141566723e */ /* 0x000fe200000010ff */
[----:B------:R-:W-:Y:S01]  /*7a60*/  FFMA R29, R41, R42, R29 ;  /* 0x0000002a291d7223 */ /* 0x000fe2000000001d */
[----:B------:R-:W-:Y:S01]  /*7a70*/  F2FP.BF16.F32.PACK_AB R103, R27, R22 ;  /* 0x000000161b67723e */ /* 0x000fe200000010ff */
[C---:B------:R-:W-:Y:S01]  /*7a80*/  FFMA R30, R41.reuse, R45, R30 ;  /* 0x0000002d291e7223 */ /* 0x040fe2000000001e */
[----:B------:R-:W-:Y:S01]  /*7a90*/  FFMA R35, R41, R44, R35 ;  /* 0x0000002c29237223 */ /* 0x000fe20000000023 */
[----:B------:R-:W-:Y:S02]  /*7aa0*/  F2FP.BF16.F32.PACK_AB R104, R25, R24 ;  /* 0x000000181968723e */ /* 0x000fe400000010ff */
[----:B------:R1:W-:Y:S01]  /*7ab0*/  STS.128 [R91+0x20], R100 ;  /* 0x000020645b007388 */ /* 0x0003e20000000c00 */
[----:B------:R-:W-:Y:S02]  /*7ac0*/  F2FP.BF16.F32.PACK_AB R105, R31, R26 ;  /* 0x0000001a1f69723e */ /* 0x000fe400000010ff */
[----:B------:R-:W-:Y:S02]  /*7ad0*/  F2FP.BF16.F32.PACK_AB R106, R29, R28 ;  /* 0x0000001c1d6a723e */ /* 0x000fe400000010ff */
[----:B------:R-:W-:Y:S05]  /*7ae0*/  F2FP.BF16.F32.PACK_AB R107, R35, R30 ;  /* 0x0000001e236b723e */ /* 0x000fea00000010ff */
[----:B------:R1:W-:Y:S01]  /*7af0*/  STS.128 [R87+0x30], R104 ;  /* 0x0000306857007388 */ /* 0x0003e20000000c00 */
[----:B------:R-:W-:Y:S01]  /*7b00*/  @!PT LDS RZ, [RZ] ;  /* 0x00000000fffff984 */ /* 0x000fe20000000800 */
[----:B------:R-:W-:Y:S01]  /*7b10*/  @!PT LDS RZ, [RZ] ;  /* 0x00000000fffff984 */ /* 0x000fe20000000800 */
[----:B------:R-:W-:Y:S01]  /*7b20*/  @!PT LDS RZ, [RZ] ;  /* 0x00000000fffff984 */ /* 0x000fe20000000800 */
[----:B------:R-:W-:Y:S01]  /*7b30*/  @!PT LDS RZ, [RZ] ;  /* 0x00000000fffff984 */ /* 0x000fe20000000800 */
[----:B------:R3:W-:Y:S07]  /*7b40*/  MEMBAR.ALL.CTA ;  /* 0x0000000000007992 */ /* 0x0007ee0000008000 */
[----:B---3--:R-:W3:Y:S02]  /*7b50*/  FENCE.VIEW.ASYNC.S ;  /* 0x00000000000073c6 */ /* 0x008ee40000000000 */
[----:B---3--:R-:W-:Y:S06]  /*7b60*/  BAR.SYNC.DEFER_BLOCKING 0x1, 0x80 ;  /* 0x0042000000007b1d */ /* 0x008fec0000010000 */
[----:B------:R-:W-:Y:S05]  /*7b70*/  @P0 BRA `(.L_x_130) ;  /* 0x0000000000280947 */ /* 0x000fea0003800000 */
[----:B------:R-:W3:Y:S01]  /*7b80*/  LDCU.64 UR6, c[0x0][0x348] ;  /* 0x00006900ff0677ac */ /* 0x000ee20008000a00 */
[----:B------:R-:W-:Y:S01]  /*7b90*/  UIADD3 UR4, UPT, UPT, UR43, 0x200, URZ ;  /* 0x000002002b047890 */ /* 0x000fe2000fffe0ff */
[----:B------:R-:W-:Y:S05]  /*7ba0*/  UMOV UR51, UR44 ;  /* 0x0000002c00337c82 */ /* 0x000fea0008000000 */
[----:B------:R-:W-:Y:S04]  /*7bb0*/  MOV R84, UR4 ;  /* 0x0000000400547c02 */ /* 0x000fe80008000f00 */
[----:B------:R-:W-:Y:S01]  /*7bc0*/  R2UR UR48, R84 ;  /* 0x00000000543072ca */ /* 0x000fe200000e0000 */
[----:B---3--:R-:W-:Y:S04]  /*7bd0*/  UIADD3 UR4, UP0, UPT, UR6, 0xa80, URZ ;  /* 0x00000a8006047890 */ /* 0x008fe8000ff1e0ff */
[----:B------:R-:W-:Y:S09]  /*7be0*/  UIADD3.X UR5, UPT, UPT, URZ, UR7, URZ, UP0, !UPT ;  /* 0x00000007ff057290 */ /* 0x000ff200087fe4ff */
[----:B------:R3:W-:Y:S01]  /*7bf0*/  UTMASTG.3D [UR48], [UR4] ;  /* 0x00000030040073b5 */ /* 0x0007e20008010000 */
[----:B------:R0:W-:Y:S01]  /*7c00*/  UTMACMDFLUSH ;  /* 0x00000000000079b7 */ /* 0x0001e20000000000 */
[----:B---3--:R-:W-:Y:S04]  /*7c10*/  DEPBAR.LE SB0, 0x1 ;  /* 0x000080400000791a */ /* 0x008fe80000000000 */
.L_x_130:
[----:B------:R-:W-:Y:S05]  /*7c20*/  BSYNC.RECONVERGENT B0 ;  /* 0x0000000000007941 */ /* 0x000fea0003800200 */
.L_x_129:
[----:B------:R-:W-:Y:S01]  /*7c30*/  BAR.SYNC.DEFER_BLOCKING 0x1, 0x80 ;  /* 0x0042000000007b1d */ /* 0x000fe20000010000 */
[----:B------:R-:W-:Y:S01]  /*7c40*/  ISETP.NE.AND P1, PT, R98, RZ, PT ;  /* 0x000000ff6200720c */ /* 0x000fe20003f25270 */
[----:B------:R-:W-:Y:S01]  /*7c50*/  UISETP.NE.AND UP0, UPT, UR47, URZ, UPT ;  /* 0x000000ff2f00728c */ /* 0x000fe2000bf05270 */
[----:B------:R-:W-:Y:S11]  /*7c60*/  LEA R3, R46, UR43, 0x3 ;  /* 0x0000002b2e037c11 */ /* 0x000ff6000f8e18ff */
[----:B------:R-:W-:Y:S01]  /*7c70*/  @P1 SHF.L.U32 R2, R90, 0x1f, RZ ;  /* 0x0000001f5a021819 */ /* 0x000fe200000006ff */
[----:B------:R-:W-:Y:S06]  /*7c80*/  BRA.U !UP0, `(.L_x_131) ;  /* 0x0000000108247547 */ /* 0x000fec000b800000 */
[----:B------:R-:W-:Y:S01]  /*7c90*/  IMAD.U32 R5, RZ, RZ, UR46 ;  /* 0x0000002eff057e24 */ /* 0x000fe2000f8e00ff */
[----:B------:R-:W-:Y:S01]  /*7ca0*/  MOV R0, UR55 ;  /* 0x0000003700007c02 */ /* 0x000fe20008000f00 */
[----:B------:R-:W-:Y:S03]  /*7cb0*/  UIADD3 UR4, UPT, UPT, UR46, 0x1, URZ ;  /* 0x000000012e047890 */ /* 0x000fe6000fffe0ff */
[----:B------:R-:W-:Y:S01]  /*7cc0*/  @P1 LEA R5, R5, UR43, 0x3 ;  /* 0x0000002b05051c11 */ /* 0x000fe2000f8e18ff */
[----:B------:R-:W-:Y:S04]  /*7cd0*/  UISETP.NE.AND UP0, UPT, UR4, 0x4, UPT ;  /* 0x000000040400788c */ /* 0x000fe8000bf05270 */
[----:B------:R-:W-:Y:S01]  /*7ce0*/  @P1 VIADD R5, R5, 0x100 ;  /* 0x0000010005051836 */ /* 0x000fe20000000000 */
[----:B------:R-:W-:Y:S04]  /*7cf0*/  USEL UR46, UR4, URZ, UP0 ;  /* 0x000000ff042e7287 */ /* 0x000fe80008000000 */
[----:B------:R-:W-:Y:S04]  /*7d00*/  @P1 PRMT R0, R0, 0x654, R5 ;  /* 0x0000065400001816 */ /* 0x000fe80000000005 */
[----:B------:R3:W-:Y:S04]  /*7d10*/  @P1 SYNCS.ARRIVE.TRANS64.RED.A1T0 RZ, [R0+URZ], RZ ;  /* 0x000000ff00ff19a7 */ /* 0x0007e800081004ff */
.L_x_131:
[----:B------:R-:W4:Y:S01]  /*7d20*/  @P1 SYNCS.PHASECHK.TRANS64.TRYWAIT P0, [R3+URZ+0xe0], R2 ;  /* 0x0000e002030015a7 */ /* 0x000f2200080011ff */
[----:B------:R-:W-:Y:S01]  /*7d30*/  BSSY B1, `(.L_x_132) ;  /* 0x0000016000017945 */ /* 0x000fe20003800000 */
[----:B----4-:R-:W-:Y:S03]  /*7d40*/  @P1 SEL R47, RZ, 0x1, !P0 ;  /* 0x00000001ff2f1807 */ /* 0x010fe60004000000 */
[----:B------:R-:W-:Y:S05]  /*7d50*/  @!P1 BRA `(.L_x_133) ;  /* 0x00000000004c9947 */ /* 0x000fea0003800000 */
[----:B------:R-:W-:Y:S01]  /*7d60*/  ISETP.NE.AND P0, PT, R47, RZ, PT ;  /* 0x000000ff2f00720c */ /* 0x000fe20003f05270 */
[----:B------:R-:W-:Y:S01]  /*7d70*/  BSSY B0, `(.L_x_134) ;  /* 0x000000b000007945 */ /* 0x000fe20003800000 */
[----:B------:R-:W-:Y:S11]  /*7d80*/  ISETP.NE.AND P1, PT, R60, RZ, PT ;  /* 0x000000ff3c00720c */ /* 0x000ff60003f25270 */
[----:B------:R-:W-:Y:S02]  /*7d90*/  @!UPT UIADD3 URZ, UPT, UPT, URZ, URZ, URZ ;  /* 0x000000fffffff290 */ /* 0x000fe4000fffe0ff */
[C---:B------:R-:W-:Y:S01]  /*7da0*/  @P1 IMAD R6, R46.reuse, 0x2000, R93 ;  /* 0x000020002e061824 */ /* 0x040fe200078e025d */
[C---:B------:R-:W-:Y:S01]  /*7db0*/  @P1 LEA R4, R46.reuse, R91, 0xd ;  /* 0x0000005b2e041211 */ /* 0x040fe200078e68ff */
[C---:B------:R-:W-:Y:S02]  /*7dc0*/  @P1 IMAD R5, R46.reuse, 0x2000, R92 ;  /* 0x000020002e051824 */ /* 0x040fe400078e025c */
[----:B------:R-:W-:Y:S01]  /*7dd0*/  @P1 IMAD R2, R46, 0x2000, R87 ;  /* 0x000020002e021824 */ /* 0x000fe200078e0257 */
[----:B------:R-:W-:Y:S06]  /*7de0*/  @P0 BRA `(.L_x_135) ;  /* 0x00000000000c0947 */ /* 0x000fec0003800000 */
[----:B---3--:R-:W-:Y:S04]  /*7df0*/  SHF.L.U32 R0, R90, 0x1f, RZ ;  /* 0x0000001f5a007819 */ /* 0x008fe800000006ff */
[----:B------:R-:W3:Y:S02]  /*7e00*/  SYNCS.PHASECHK.TRANS64.TRYWAIT P0, [R3+URZ+0xe0], R0 ;  /* 0x0000e000030075a7 */ /* 0x000ee400080011ff */
[----:B---3--:R-:W-:Y:S05]  /*7e10*/  @!P0 BRA `(.L_x_136) ;  /* 0x0000003400888947 */ /* 0x008fea0003800000 */
.L_x_135:
[----:B------:R-:W-:Y:S05]  /*7e20*/  BSYNC B0 ;  /* 0x0000000000007941 */ /* 0x000fea0003800000 */
.L_x_134:
[----:B------:R-:W-:Y:S02]  /*7e30*/  ISETP.NE.AND P0, PT, R60, RZ, PT ;  /* 0x000000ff3c00720c */ /* 0x000fe40003f05270 */
[----:B------:R-:W-:Y:S11]  /*7e40*/  IADD3 R46, PT, PT, R46, 0x1, RZ ;  /* 0x000000012e2e7810 */ /* 0x000ff60007ffe0ff */
[----:B------:R4:W1:Y:S04]  /*7e50*/  @P0 LDS.128 R48, [R6] ;  /* 0x0000000006300984 */ /* 0x0008680000000c00 */
[----:B------:R4:W1:Y:S04]  /*7e60*/  @P0 LDS.128 R56, [R5+0x10] ;  /* 0x0000100005380984 */ /* 0x0008680000000c00 */
[----:B------:R4:W1:Y:S04]  /*7e70*/  @P0 LDS.128 R64, [R4+0x20] ;  /* 0x0000200004400984 */ /* 0x0008680000000c00 */
[----:B------:R4:W1:Y:S02]  /*7e80*/  @P0 LDS.128 R72, [R2+0x30] ;  /* 0x0000300002480984 */ /* 0x0008640000000c00 */
.L_x_133:
[----:B------:R-:W-:Y:S05]  /*7e90*/  BSYNC B1 ;  /* 0x0000000000017941 */ /* 0x000fea0003800000 */
.L_x_132:
[----:B---3--:R-:W-:Y:S05]  /*7ea0*/  VIADD R0, R39, 0x20 ;  /* 0x0000002027007836 */ /* 0x008fea0000000000 */
[----:B------:R-:W-:Y:S04]  /*7eb0*/  SHF.R.U32.HI R0, RZ, 0x15, R0 ;  /* 0x00000015ff007819 */ /* 0x000fe80000011600 */
[----:B------:R-:W-:Y:S11]  /*7ec0*/  LOP3.LUT P0, RZ, R0, 0x3, R81, 0x48, !PT ;  /* 0x0000000300ff7812 */ /* 0x000ff60007804851 */
[----:B------:R-:W-:Y:S02]  /*7ed0*/  @!UPT UIADD3 URZ, UPT, UPT, URZ, URZ, URZ ;  /* 0x000000fffffff290 */ /* 0x000fe4000fffe0ff */
[----:B------:R-:W-:Y:S05]  /*7ee0*/  @!P0 BRA `(.L_x_137) ;  /* 0x0000000000408947 */ /* 0x000fea0003800000 */
[----:B------:R-:W3:Y:S01]  /*7ef0*/  LDCU.64 UR8, c[0x4][0x70] ;  /* 0x01000e00ff0877ac */ /* 0x000ee20008000a00 */
[----:B------:R-:W-:Y:S01]  /*7f00*/  MOV R3, 0x0 ;  /* 0x0000000000037802 */ /* 0x000fe20000000f00 */
[----:B------:R-:W-:Y:S02]  /*7f10*/  HFMA2 R12, -RZ, RZ, 0, 5.9604644775390625e-08 ;  /* 0x00000001ff0c7431 */ /* 0x000fe400000001ff */
[----:B------:R-:W-:Y:S02]  /*7f20*/  IMAD.MOV.U32 R8, RZ, RZ, 0x192 ;  /* 0x00000192ff087424 */ /* 0x000fe400078e00ff */
[----:B------:R-:W-:Y:S01]  /*7f30*/  IMAD.MOV.U32 R13, RZ, RZ, RZ ;  /* 0x000000ffff0d7224 */ /* 0x000fe200078e00ff */
[----:B------:R-:W5:Y:S01]  /*7f40*/  LDCU.64 UR6, c[0x4][0x78] ;  /* 0x01000f00ff0677ac */ /* 0x000f620008000a00 */
[----:B----4-:R-:W4:Y:S01]  /*7f50*/  LDC.64 R2, c[0x4][R3] ;  /* 0x0100000003027b82 */ /* 0x010f220000000a00 */
[----:B------:R-:W2:Y:S01]  /*7f60*/  LDCU.64 UR4, c[0x4][0x10] ;  /* 0x01000200ff0477ac */ /* 0x000ea20008000a00 */
[----:B---3--:R-:W-:Y:S01]  /*7f70*/  MOV R5, UR9 ;  /* 0x0000000900057c02 */ /* 0x008fe20008000f00 */
[----:B------:R-:W-:Y:S01]  /*7f80*/  IMAD.U32 R4, RZ, RZ, UR8 ;  /* 0x00000008ff047e24 */ /* 0x000fe2000f8e00ff */
[----:B-----5:R-:W-:Y:S01]  /*7f90*/  MOV R7, UR7 ;  /* 0x0000000700077c02 */ /* 0x020fe20008000f00 */
[----:B------:R-:W-:Y:S01]  /*7fa0*/  IMAD.U32 R6, RZ, RZ, UR6 ;  /* 0x00000006ff067e24 */ /* 0x000fe2000f8e00ff */
[----:B--2---:R-:W-:Y:S01]  /*7fb0*/  MOV R11, UR5 ;  /* 0x00000005000b7c02 */ /* 0x004fe20008000f00 */
[----:B------:R-:W-:Y:S02]  /*7fc0*/  IMAD.U32 R10, RZ, RZ, UR4 ;  /* 0x00000004ff0a7e24 */ /* 0x000fe4000f8e00ff */
[----:B------:R-:W-:Y:S07]  /*7fd0*/  LEPC R20, `(.L_x_137) ;  /* 0x000000001014794e */ /* 0x000fee0000000000 */
[----:B-1--4-:R-:W-:Y:S05]  /*7fe0*/  CALL.ABS.NOINC R2 ;  /* 0x0000000002007343 */ /* 0x012fea0003c00000 */
.L_x_137:
[C---:B-1----:R-:W-:Y:S01]  /*7ff0*/  SHF.L.U32 R40, R48.reuse, 0x10, RZ ;  /* 0x0000001030287819 */ /* 0x042fe200000006ff */
[----:B------:R-:W-:Y:S05]  /*8000*/  WARPSYNC.ALL ;  /* 0x0000000000007948 */ /* 0x000fea0003800000 */
[----:B------:R-:W-:Y:S01]  /*8010*/  R2UR UR4, R39 ;  /* 0x00000000270472ca */ /* 0x000fe200000e0000 */
[----:B------:R-:W-:Y:S01]  /*8020*/  BSSY.RECONVERGENT B0, `(.L_x_138) ;  /* 0x0000090000007945 */ /* 0x000fe20003800200 */
[----:B------:R-:W-:Y:S02]  /*8030*/  LOP3.LUT R43, R48, 0xffff0000, RZ, 0xc0, !PT ;  /* 0xffff0000302b7812 */ /* 0x000fe400078ec0ff */
[----:B------:R-:W-:Y:S02]  /*8040*/  LOP3.LUT R42, R49, 0xffff0000, RZ, 0xc0, !PT ;  /* 0xffff0000312a7812 */ /* 0x000fe400078ec0ff */
[----:B------:R-:W-:Y:S02]  /*8050*/  SHF.L.U32 R45, R51, 0x10, RZ ;  /* 0x00000010332d7819 */ /* 0x000fe400000006ff */
[----:B------:R-:W-:Y:S02]  /*8060*/  ISETP.NE.AND P6, PT, R98, RZ, PT ;  /* 0x000000ff6200720c */ /* 0x000fe40003fc5270 */
[----:B------:R-:W-:Y:S02]  /*8070*/  MOV R52, UR46 ;  /* 0x0000002e00347c02 */ /* 0x000fe40008000f00 */
[----:B------:R-:W-:Y:S01]  /*8080*/  MOV R61, UR55 ;  /* 0x00000037003d7c02 */ /* 0x000fe20008000f00 */
[----:B----4-:R-:W1:Y:S01]  /*8090*/  LDTM.x32 R4, tmem[UR4+0x20] ;  /* 0x00002004000479ee */ /* 0x010e6200082c0000 */
[----:B------:R-:W-:Y:S02]  /*80a0*/  LOP3.LUT R44, R75, 0xffff0000, RZ, 0xc0, !PT ;  /* 0xffff00004b2c7812 */ /* 0x000fe400078ec0ff */
[----:B------:R-:W-:Y:S02]  /*80b0*/  ISETP.NE.AND P0, PT, R95, RZ, PT ;  /* 0x000000ff5f00720c */ /* 0x000fe40003f05270 */
[----:B------:R-:W-:Y:S03]  /*80c0*/  LEA R62, R46, UR43, 0x3 ;  /* 0x0000002b2e3e7c11 */ /* 0x000fe6000f8e18ff */
[----:B------:R-:W-:Y:S02]  /*80d0*/  @P6 LEA R52, R52, UR43, 0x3 ;  /* 0x0000002b34346c11 */ /* 0x000fe4000f8e18ff */
[----:B------:R-:W-:Y:S02]  /*80e0*/  @P6 SHF.L.U32 R63, R90, 0x1f, RZ ;  /* 0x0000001f5a3f6819 */ /* 0x000fe400000006ff */
[----:B------:R-:W-:Y:S04]  /*80f0*/  @P6 IADD3 R52, PT, PT, R52, 0x100, RZ ;  /* 0x0000010034346810 */ /* 0x000fe80007ffe0ff */
[----:B------:R-:W-:Y:S01]  /*8100*/  @P6 PRMT R61, R61, 0x654, R52 ;  /* 0x000006543d3d6816 */ /* 0x000fe20000000034 */
[C---:B-1----:R-:W-:Y:S01]  /*8110*/  FMUL R0, R38.reuse, R4 ;  /* 0x0000000426007220 */ /* 0x042fe20000400000 */
[C---:B------:R-:W-:Y:S01]  /*8120*/  FMUL R2, R38.reuse, R5 ;  /* 0x0000000526027220 */ /* 0x040fe20000400000 */
[C---:B------:R-:W-:Y:S01]  /*8130*/  FMUL R3, R38.reuse, R6 ;  /* 0x0000000626037220 */ /* 0x040fe20000400000 */
[----:B------:R-:W-:Y:S01]  /*8140*/  FMUL R7, R38, R7 ;  /* 0x0000000726077220 */ /* 0x000fe20000400000 */
[----:B------:R-:W-:Y:S01]  /*8150*/  FFMA R0, R41, R40, R0 ;  /* 0x0000002829007223 */ /* 0x000fe20000000000 */
[----:B------:R-:W-:Y:S01]  /*8160*/  SHF.L.U32 R40, R49, 0x10, RZ ;  /* 0x0000001031287819 */ /* 0x000fe200000006ff */
[C---:B------:R-:W-:Y:S01]  /*8170*/  FFMA R2, R41.reuse, R43, R2 ;  /* 0x0000002b29027223 */ /* 0x040fe20000000002 */
[----:B------:R-:W-:Y:S01]  /*8180*/  SHF.L.U32 R43, R50, 0x10, RZ ;  /* 0x00000010322b7819 */ /* 0x000fe200000006ff */
[C---:B------:R-:W-:Y:S01]  /*8190*/  FMUL R4, R38.reuse, R8 ;  /* 0x0000000826047220 */ /* 0x040fe20000400000 */
[----:B------:R-:W-:Y:S01]  /*81a0*/  FMUL R5, R38, R9 ;  /* 0x0000000926057220 */ /* 0x000fe20000400000 */
[C---:B------:R-:W-:Y:S01]  /*81b0*/  FFMA R3, R41.reuse, R40, R3 ;  /* 0x0000002829037223 */ /* 0x040fe20000000003 */
[----:B------:R-:W-:Y:S01]  /*81c0*/  LOP3.LUT R40, R50, 0xffff0000, RZ, 0xc0, !PT ;  /* 0xffff000032287812 */ /* 0x000fe200078ec0ff */
[----:B------:R-:W-:Y:S01]  /*81d0*/  FFMA R7, R41, R42, R7 ;  /* 0x0000002a29077223 */ /* 0x000fe20000000007 */
[----:B------:R-:W-:Y:S01]  /*81e0*/  LOP3.LUT R42, R51, 0xffff0000, RZ, 0xc0, !PT ;  /* 0xffff0000332a7812 */ /* 0x000fe200078ec0ff */
[----:B------:R-:W-:Y:S01]  /*81f0*/  FMUL R6, R38, R10 ;  /* 0x0000000a26067220 */ /* 0x000fe20000400000 */
[----:B------:R-:W-:Y:S01]  /*8200*/  F2FP.BF16.F32.PACK_AB R52, R2, R0 ;  /* 0x000000000234723e */ /* 0x000fe200000010ff */
[----:B------:R-:W-:Y:S01]  /*8210*/  FMUL R11, R38, R11 ;  /* 0x0000000b260b7220 */ /* 0x000fe20000400000 */
[----:B------:R-:W-:Y:S01]  /*8220*/  F2FP.BF16.F32.PACK_AB R53, R7, R3 ;  /* 0x000000030735723e */ /* 0x000fe200000010ff */
        /* <DEDUP_REMOVED lines=20> */
[C---:B------:R-:W-:Y:S01]  /*8370*/  FMUL R12, R38.reuse, R16 ;  /* 0x00000010260c7220 */ /* 0x040fe20000400000 */
        /* <DEDUP_REMOVED lines=13> */
[----:B------:R1:W-:Y:S01]  /*8450*/  STS.128 [R93+0x2000], R52 ;  /* 0x002000345d007388 */ /* 0x0003e20000000c00 */
[----:B------:R-:W-:Y:S01]  /*8460*/  F2FP.BF16.F32.PACK_AB R70, R13, R12 ;  /* 0x0000000c0d46723e */ /* 0x000fe200000010ff */
[----:B------:R-:W-:Y:S01]  /*8470*/  FFMA R19, R41, R40, R19 ;  /* 0x0000002829137223 */ /* 0x000fe20000000013 */
[----:B------:R-:W-:Y:S01]  /*8480*/  LOP3.LUT R40, R64, 0xffff0000, RZ, 0xc0, !PT ;  /* 0xffff000040287812 */ /* 0x000fe200078ec0ff */
[C---:B------:R-:W-:Y:S01]  /*8490*/  FMUL R16, R38.reuse, R20 ;  /* 0x0000001426107220 */ /* 0x040fe20000400000 */
[C---:B------:R-:W-:Y:S01]  /*84a0*/  FMUL R17, R38.reuse, R21 ;  /* 0x0000001526117220 */ /* 0x040fe20000400000 */
[C---:B------:R-:W-:Y:S01]  /*84b0*/  FMUL R18, R38.reuse, R22 ;  /* 0x0000001626127220 */ /* 0x040fe20000400000 */
[----:B------:R-:W-:Y:S01]  /*84c0*/  F2FP.BF16.F32.PACK_AB R71, R19, R14 ;  /* 0x0000000e1347723e */ /* 0x000fe200000010ff */
[----:B------:R-:W-:Y:S01]  /*84d0*/  FMUL R23, R38, R23 ;  /* 0x0000001726177220 */ /* 0x000fe20000400000 */
[----:B------:R-:W-:Y:S01]  /*84e0*/  FFMA R16, R41, R43, R16 ;  /* 0x0000002b29107223 */ /* 0x000fe20000000010 */
[----:B------:R-:W-:Y:S01]  /*84f0*/  SHF.L.U32 R43, R67, 0x10, RZ ;  /* 0x00000010432b7819 */ /* 0x000fe200000006ff */
[C---:B------:R-:W-:Y:S01]  /*8500*/  FFMA R17, R41.reuse, R40, R17 ;  /* 0x0000002829117223 */ /* 0x040fe20000000011 */
[----:B------:R1:W-:Y:S01]  /*8510*/  STS.128 [R92+0x2010], R68 ;  /* 0x002010445c007388 */ /* 0x0003e20000000c00 */
        /* <DEDUP_REMOVED lines=8> */
[C---:B------:R-:W-:Y:S01]  /*85a0*/  FMUL R22, R38.reuse, R26 ;  /* 0x0000001a26167220 */ /* 0x040fe20000400000 */
[----:B------:R-:W-:Y:S01]  /*85b0*/  FFMA R20, R41, R40, R20 ;  /* 0x0000002829147223 */ /* 0x000fe20000000014 */
[----:B------:R-:W-:Y:S01]  /*85c0*/  LOP3.LUT R40, R67, 0xffff0000, RZ, 0xc0, !PT ;  /* 0xffff000043287812 */ /* 0x000fe200078ec0ff */
[C---:B------:R-:W-:Y:S01]  /*85d0*/  FFMA R21, R41.reuse, R42, R21 ;  /* 0x0000002a29157223 */ /* 0x040fe20000000015 */
[C---:B------:R-:W-:Y:S01]  /*85e0*/  FFMA R22, R41.reuse, R43, R22 ;  /* 0x0000002b29167223 */ /* 0x040fe20000000016 */
[----:B------:R-:W-:Y:S01]  /*85f0*/  FMUL R27, R38, R27 ;  /* 0x0000001b261b7220 */ /* 0x000fe20000400000 */
[----:B------:R-:W-:Y:S01]  /*8600*/  SHF.L.U32 R43, R72, 0x10, RZ ;  /* 0x00000010482b7819 */ /* 0x000fe200000006ff */
[----:B------:R-:W-:Y:S01]  /*8610*/  FMUL R24, R38, R28 ;  /* 0x0000001c26187220 */ /* 0x000fe20000400000 */
[----:B------:R-:W-:Y:S01]  /*8620*/  LOP3.LUT R42, R72, 0xffff0000, RZ, 0xc0, !PT ;  /* 0xffff0000482a7812 */ /* 0x000fe200078ec0ff */
[C---:B------:R-:W-:Y:S01]  /*8630*/  FMUL R25, R38.reuse, R29 ;  /* 0x0000001d26197220 */ /* 0x040fe20000400000 */
[C---:B------:R-:W-:Y:S01]  /*8640*/  FMUL R26, R38.reuse, R30 ;  /* 0x0000001e261a7220 */ /* 0x040fe20000400000 */
[C---:B------:R-:W-:Y:S01]  /*8650*/  FFMA R27, R41.reuse, R40, R27 ;  /* 0x00000028291b7223 */ /* 0x040fe2000000001b */
[----:B------:R-:W-:Y:S01]  /*8660*/  FFMA R24, R41, R43, R24 ;  /* 0x0000002b29187223 */ /* 0x000fe20000000018 */
[----:B------:R-:W-:Y:S01]  /*8670*/  LOP3.LUT R40, R73, 0xffff0000, RZ, 0xc0, !PT ;  /* 0xffff000049287812 */ /* 0x000fe200078ec0ff */
[C---:B------:R-:W-:Y:S01]  /*8680*/  FFMA R25, R41.reuse, R42, R25 ;  /* 0x0000002a29197223 */ /* 0x040fe20000000019 */
[----:B------:R-:W-:Y:S01]  /*8690*/  FMUL R31, R38, R31 ;  /* 0x0000001f261f7220 */ /* 0x000fe20000400000 */
[----:B------:R-:W-:Y:S01]  /*86a0*/  SHF.L.U32 R43, R74, 0x10, RZ ;  /* 0x000000104a2b7819 */ /* 0x000fe200000006ff */
[----:B------:R-:W-:Y:S01]  /*86b0*/  FFMA R26, R41, R45, R26 ;  /* 0x0000002d291a7223 */ /* 0x000fe2000000001a */
        /* <DEDUP_REMOVED lines=29> */
[----:B------:R-:W-:Y:S02]  /*8890*/  UIADD3 UR9, UPT, UPT, UR49, 0x20, URZ ;  /* 0x0000002031097890 */ /* 0x000fe4000fffe0ff */
[----:B------:R-:W-:Y:S01]  /*88a0*/  UIADD3 UR8, UPT, UPT, UR43, 0x2200, URZ ;  /* 0x000022002b087890 */ /* 0x000fe2000fffe0ff */
[----:B------:R-:W-:Y:S01]  /*88b0*/  UMOV UR10, UR50 ;  /* 0x00000032000a7c82 */ /* 0x000fe20008000000 */
[----:B------:R-:W-:Y:S01]  /*88c0*/  UMOV UR11, UR44 ;  /* 0x0000002c000b7c82 */ /* 0x000fe20008000000 */
[----:B---3--:R-:W-:Y:S04]  /*88d0*/  UIADD3 UR4, UP0, UPT, UR6, 0xa80, URZ ;  /* 0x00000a8006047890 */ /* 0x008fe8000ff1e0ff */
[----:B------:R-:W-:Y:S09]  /*88e0*/  UIADD3.X UR5, UPT, UPT, URZ, UR7, URZ, UP0, !UPT ;  /* 0x00000007ff057290 */ /* 0x000ff200087fe4ff */
[----:B------:R3:W-:Y:S01]  /*88f0*/  UTMASTG.3D [UR8], [UR4] ;  /* 0x00000008040073b5 */ /* 0x0007e20008010000 */
[----:B------:R0:W-:Y:S01]  /*8900*/  UTMACMDFLUSH ;  /* 0x00000000000079b7 */ /* 0x0001e20000000000 */
[----:B---3--:R-:W-:Y:S04]  /*8910*/  DEPBAR.LE SB0, 0x1 ;  /* 0x000080400000791a */ /* 0x008fe80000000000 */
.L_x_139:
[----:B------:R-:W-:Y:S05]  /*8920*/  BSYNC.RECONVERGENT B0 ;  /* 0x0000000000007941 */ /* 0x000fea0003800200 */
.L_x_138:
[----:B------:R-:W-:Y:S01]  /*8930*/  BAR.SYNC.DEFER_BLOCKING 0x1, 0x80 ;  /* 0x0042000000007b1d */ /* 0x000fe20000010000 */
[----:B------:R-:W-:Y:S04]  /*8940*/  UIADD3 UR4, UPT, UPT, UR46, 0x1, URZ ;  /* 0x000000012e047890 */ /* 0x000fe8000fffe0ff */
[----:B------:R-:W-:Y:S04]  /*8950*/  UISETP.NE.AND UP0, UPT, UR4, 0x4, UPT ;  /* 0x000000040400788c */ /* 0x000fe8000bf05270 */
[----:B------:R-:W-:Y:S01]  /*8960*/  USEL UR45, UR4, URZ, UP0 ;  /* 0x000000ff042d7287 */ /* 0x000fe20008000000 */
[----:B------:R3:W-:Y:S01]  /*8970*/  @P6 SYNCS.ARRIVE.TRANS64.RED.A1T0 RZ, [R61+URZ], RZ ;  /* 0x000000ff3dff69a7 */ /* 0x0007e200081004ff */
[----:B------:R-:W-:Y:S01]  /*8980*/  BSSY B1, `(.L_x_140) ;  /* 0x0000017000017945 */ /* 0x000fe20003800000 */
[----:B------:R-:W4:Y:S02]  /*8990*/  @P6 SYNCS.PHASECHK.TRANS64.TRYWAIT P0, [R62+URZ+0xe0], R63 ;  /* 0x0000e03f3e0065a7 */ /* 0x000f2400080011ff */
[----:B----4-:R-:W-:Y:S01]  /*89a0*/  @P6 SEL R47, RZ, 0x1, !P0 ;  /* 0x00000001ff2f6807 */ /* 0x010fe20004000000 */
[----:B---3--:R-:W-:Y:S06]  /*89b0*/  @!P6 BRA `(.L_x_141) ;  /* 0x00000000004ce947 */ /* 0x008fec0003800000 */
        /* <DEDUP_REMOVED lines=9> */
[----:B------:R-:W-:Y:S04]  /*8a50*/  SHF.L.U32 R5, R90, 0x1f, RZ ;  /* 0x0000001f5a057819 */ /* 0x000fe800000006ff */
[----:B------:R-:W3:Y:S02]  /*8a60*/  SYNCS.PHASECHK.TRANS64.TRYWAIT P0, [R62+URZ+0xe0], R5 ;  /* 0x0000e0053e0075a7 */ /* 0x000ee400080011ff */
[----:B---3--:R-:W-:Y:S05]  /*8a70*/  @!P0 BRA `(.L_x_144) ;  /* 0x0000002800848947 */ /* 0x008fea0003800000 */
.L_x_143:
[----:B------:R-:W-:Y:S05]  /*8a80*/  BSYNC B0 ;  /* 0x0000000000007941 */ /* 0x000fea0003800000 */
.L_x_142:
[----:B------:R-:W-:Y:S02]  /*8a90*/  ISETP.NE.AND P0, PT, R60, RZ, PT ;  /* 0x000000ff3c00720c */ /* 0x000fe40003f05270 */
[----:B------:R-:W-:Y:S11]  /*8aa0*/  IADD3 R46, PT, PT, R46, 0x1, RZ ;  /* 0x000000012e2e7810 */ /* 0x000ff60007ffe0ff */
[----:B------:R4:W1:Y:S04]  /*8ab0*/  @P0 LDS.128 R48, [R4] ;  /* 0x0000000004300984 */ /* 0x0008680000000c00 */
[----:B------:R4:W1:Y:S04]  /*8ac0*/  @P0 LDS.128 R56, [R3+0x10] ;  /* 0x0000100003380984 */ /* 0x0008680000000c00 */
[----:B------:R4:W1:Y:S04]  /*8ad0*/  @P0 LDS.128 R64, [R2+0x20] ;  /* 0x0000200002400984 */ /* 0x0008680000000c00 */
[----:B------:R4:W1:Y:S02]  /*8ae0*/  @P0 LDS.128 R72, [R0+0x30] ;  /* 0x0000300000480984 */ /* 0x0008640000000c00 */
.L_x_141:
[----:B------:R-:W-:Y:S05]  /*8af0*/  BSYNC B1 ;  /* 0x0000000000017941 */ /* 0x000fea0003800000 */
.L_x_140:
[----:B----4-:R-:W-:Y:S05]  /*8b00*/  VIADD R0, R39, 0x40 ;  /* 0x0000004027007836 */ /* 0x010fea0000000000 */
        /* <DEDUP_REMOVED lines=9> */
[----:B------:R-:W4:Y:S01]  /*8ba0*/  LDCU.64 UR6, c[0x4][0x78] ;  /* 0x01000f00ff0677ac */ /* 0x000f220008000a00 */
[----:B------:R-:W1:Y:S01]  /*8bb0*/  LDC.64 R2, c[0x4][R3] ;  /* 0x0100000003027b82 */ /* 0x000e620000000a00 */
[----:B------:R-:W5:Y:S01]  /*8bc0*/  LDCU.64 UR4, c[0x4][0x10] ;  /* 0x01000200ff0477ac */ /* 0x000f620008000a00 */
[----:B---3--:R-:W-:Y:S01]  /*8bd0*/  MOV R5, UR9 ;  /* 0x0000000900057c02 */ /* 0x008fe20008000f00 */
[----:B------:R-:W-:Y:S01]  /*8be0*/  IMAD.U32 R4, RZ, RZ, UR8 ;  /* 0x00000008ff047e24 */ /* 0x000fe2000f8e00ff */
[----:B----4-:R-:W-:Y:S01]  /*8bf0*/  MOV R7, UR7 ;  /* 0x0000000700077c02 */ /* 0x010fe20008000f00 */
[----:B------:R-:W-:Y:S01]  /*8c00*/  IMAD.U32 R6, RZ, RZ, UR6 ;  /* 0x00000006ff067e24 */ /* 0x000fe2000f8e00ff */
[----:B-----5:R-:W-:Y:S01]  /*8c10*/  MOV R11, UR5 ;  /* 0x00000005000b7c02 */ /* 0x020fe20008000f00 */
[----:B------:R-:W-:Y:S02]  /*8c20*/  IMAD.U32 R10, RZ, RZ, UR4 ;  /* 0x00000004ff0a7e24 */ /* 0x000fe4000f8e00ff */
[----:B------:R-:W-:Y:S07]  /*8c30*/  LEPC R20, `(.L_x_145) ;  /* 0x000000001014794e */ /* 0x000fee0000000000 */
[----:B-12---:R-:W-:Y:S05]  /*8c40*/  CALL.ABS.NOINC R2 ;  /* 0x0000000002007343 */ /* 0x006fea0003c00000 */
.L_x_145:
        /* <DEDUP_REMOVED lines=10> */
[----:B---3--:R-:W1:Y:S01]  /*8cf0*/  LDTM.x32 R4, tmem[UR4+0x40] ;  /* 0x00004004000479ee */ /* 0x008e6200082c0000 */
        /* <DEDUP_REMOVED lines=136> */
.L_x_147:
[----:B------:R-:W-:Y:S05]  /*9580*/  BSYNC.RECONVERGENT B0 ;  /* 0x0000000000007941 */ /* 0x000fea0003800200 */
.L_x_146:
        /* <DEDUP_REMOVED lines=21> */
.L_x_151:
[----:B------:R-:W-:Y:S05]  /*96e0*/  BSYNC B0 ;  /* 0x0000000000007941 */ /* 0x000fea0003800000 */
.L_x_150:
[----:B------:R-:W-:Y:S11]  /*96f0*/  ISETP.NE.AND P0, PT, R60, RZ, PT ;  /* 0x000000ff3c00720c */ /* 0x000ff60003f05270 */
[----:B------:R-:W-:Y:S02]  /*9700*/  @!UPT UIADD3 URZ, UPT, UPT, URZ, URZ, URZ ;  /* 0x000000fffffff290 */ /* 0x000fe4000fffe0ff */
[----:B------:R4:W1:Y:S04]  /*9710*/  @P0 LDS.128 R48, [R3] ;  /* 0x0000000003300984 */ /* 0x0008680000000c00 */
[----:B------:R4:W1:Y:S04]  /*9720*/  @P0 LDS.128 R56, [R2+0x10] ;  /* 0x0000100002380984 */ /* 0x0008680000000c00 */
[----:B------:R4:W1:Y:S04]  /*9730*/  @P0 LDS.128 R64, [R0+0x20] ;  /* 0x0000200000400984 */ /* 0x0008680000000c00 */
[----:B------:R4:W1:Y:S02]  /*9740*/  @P0 LDS.128 R72, [R46+0x30] ;  /* 0x000030002e480984 */ /* 0x0008640000000c00 */
.L_x_149:
[----:B------:R-:W-:Y:S05]  /*9750*/  BSYNC B1 ;  /* 0x0000000000017941 */ /* 0x000fea0003800000 */
.L_x_148:
        /* <DEDUP_REMOVED lines=21> */
.L_x_153:
[----:B------:R-:W-:Y:S01]  /*98b0*/  ISETP.NE.AND P0, PT, R95, RZ, PT ;  /* 0x000000ff5f00720c */ /* 0x000fe20003f05270 */
[----:B------:R-:W-:Y:S05]  /*98c0*/  WARPSYNC.ALL ;  /* 0x0000000000007948 */ /* 0x000fea0003800000 */
[----:B------:R-:W-:Y:S01]  /*98d0*/  R2UR UR4, R39 ;  /* 0x00000000270472ca */ /* 0x000fe200000e0000 */
[----:B------:R-:W-:Y:S01]  /*98e0*/  BSSY.RECONVERGENT B0, `(.L_x_154) ;  /* 0x000008c000007945 */ /* 0x000fe20003800200 */
[C---:B-1----:R-:W-:Y:S02]  /*98f0*/  SHF.L.U32 R40, R48.reuse, 0x10, RZ ;  /* 0x0000001030287819 */ /* 0x042fe400000006ff */
[----:B------:R-:W-:Y:S02]  /*9900*/  LOP3.LUT R42, R48, 0xffff0000, RZ, 0xc0, !PT ;  /* 0xffff0000302a7812 */ /* 0x000fe400078ec0ff */
[C---:B------:R-:W-:Y:S02]  /*9910*/  SHF.L.U32 R43, R49.reuse, 0x10, RZ ;  /* 0x00000010312b7819 */ /* 0x040fe400000006ff */
[----:B------:R-:W-:Y:S02]  /*9920*/  LOP3.LUT R44, R49, 0xffff0000, RZ, 0xc0, !PT ;  /* 0xffff0000312c7812 */ /* 0x000fe400078ec0ff */
[C---:B------:R-:W-:Y:S02]  /*9930*/  SHF.L.U32 R45, R50.reuse, 0x10, RZ ;  /* 0x00000010322d7819 */ /* 0x040fe400000006ff */
[----:B------:R-:W-:Y:S01]  /*9940*/  LOP3.LUT R46, R50, 0xffff0000, RZ, 0xc0, !PT ;  /* 0xffff0000322e7812 */ /* 0x000fe200078ec0ff */
[----:B---3--:R-:W1:Y:S01]  /*9950*/  LDTM.x32 R4, tmem[UR4+0x60] ;  /* 0x00006004000479ee */ /* 0x008e6200082c0000 */
[C---:B------:R-:W-:Y:S01]  /*9960*/  SHF.L.U32 R47, R51.reuse, 0x10, RZ ;  /* 0x00000010332f7819 */ /* 0x040fe200000006ff */
[----:B------:R-:W-:Y:S01]  /*9970*/  NOP ;  /* 0x0000000000007918 */ /* 0x000fe20000000000 */
[----:B------:R-:W-:Y:S02]  /*9980*/  LOP3.LUT R48, R51, 0xffff0000, RZ, 0xc0, !PT ;  /* 0xffff000033307812 */ /* 0x000fe400078ec0ff */
[C---:B------:R-:W-:Y:S02]  /*9990*/  SHF.L.U32 R49, R56.reuse, 0x10, RZ ;  /* 0x0000001038317819 */ /* 0x040fe400000006ff */
[----:B------:R-:W-:Y:S02]  /*99a0*/  LOP3.LUT R51, R56, 0xffff0000, RZ, 0xc0, !PT ;  /* 0xffff000038337812 */ /* 0x000fe400078ec0ff */
[C---:B------:R-:W-:Y:S02]  /*99b0*/  SHF.L.U32 R50, R57.reuse, 0x10, RZ ;  /* 0x0000001039327819 */ /* 0x040fe400000006ff */
[----:B------:R-:W-:Y:S02]  /*99c0*/  LOP3.LUT R52, R57, 0xffff0000, RZ, 0xc0, !PT ;  /* 0xffff000039347812 */ /* 0x000fe400078ec0ff */
[C---:B------:R-:W-:Y:S02]  /*99d0*/  SHF.L.U32 R53, R58.reuse, 0x10, RZ ;  /* 0x000000103a357819 */ /* 0x040fe400000006ff */
[----:B------:R-:W-:Y:S02]  /*99e0*/  LOP3.LUT R54, R58, 0xffff0000, RZ, 0xc0, !PT ;  /* 0xffff00003a367812 */ /* 0x000fe400078ec0ff */
[----:B------:R-:W-:Y:S02]  /*99f0*/  SHF.L.U32 R55, R59, 0x10, RZ ;  /* 0x000000103b377819 */ /* 0x000fe400000006ff */
[----:B------:R-:W-:Y:S02]  /*9a00*/  IADD3 R99, PT, PT, R99, 0x160, RZ ;  /* 0x0000016063637810 */ /* 0x000fe40007ffe0ff */
[----:B------:R-:W-:Y:S02]  /*9a10*/  LOP3.LUT R56, R59, 0xffff0000, RZ, 0xc0, !PT ;  /* 0xffff00003b387812 */ /* 0x000fe400078ec0ff */
[----:B------:R-:W-:Y:S01]  /*9a20*/  SHF.L.U32 R57, R64, 0x10, RZ ;  /* 0x0000001040397819 */ /* 0x000fe200000006ff */
[----:B-1----:R-:W-:Y:S01]  /*9a30*/  FMUL R4, R38, R4 ;  /* 0x0000000426047220 */ /* 0x002fe20000400000 */
[----:B------:R-:W-:Y:S01]  /*9a40*/  LOP3.LUT R58, R64, 0xffff0000, RZ, 0xc0, !PT ;  /* 0xffff0000403a7812 */ /* 0x000fe200078ec0ff */
[C---:B------:R-:W-:Y:S01]  /*9a50*/  FMUL R5, R38.reuse, R5 ;  /* 0x0000000526057220 */ /* 0x040fe20000400000 */
[----:B------:R-:W-:Y:S01]  /*9a60*/  LOP3.LUT R99, R99, 0xfefffff8, RZ, 0xc0, !PT ;  /* 0xfefffff863637812 */ /* 0x000fe200078ec0ff */
[C---:B------:R-:W-:Y:S01]  /*9a70*/  FFMA R4, R41.reuse, R40, R4 ;  /* 0x0000002829047223 */ /* 0x040fe20000000004 */
[C---:B------:R-:W-:Y:S01]  /*9a80*/  FMUL R6, R38.reuse, R6 ;  /* 0x0000000626067220 */ /* 0x040fe20000400000 */
[----:B------:R-:W-:Y:S01]  /*9a90*/  FFMA R5, R41, R42, R5 ;  /* 0x0000002a29057223 */ /* 0x000fe20000000005 */
[----:B------:R-:W-:Y:S01]  /*9aa0*/  SHF.L.U32 R59, R65, 0x10, RZ ;  /* 0x00000010413b7819 */ /* 0x000fe200000006ff */
[----:B------:R1:W-:Y:S01]  /*9ab0*/  SYNCS.ARRIVE.TRANS64.RED.A1T0 RZ, [R99+URZ], RZ ;  /* 0x000000ff63ff79a7 */ /* 0x0003e200081004ff */
[----:B------:R-:W-:Y:S01]  /*9ac0*/  FFMA R6, R41, R43, R6 ;  /* 0x0000002b29067223 */ /* 0x000fe20000000006 */
[C---:B------:R-:W-:Y:S01]  /*9ad0*/  FMUL R7, R38.reuse, R7 ;  /* 0x0000000726077220 */ /* 0x040fe20000400000 */
[----:B------:R-:W-:Y:S01]  /*9ae0*/  F2FP.BF16.F32.PACK_AB R100, R5, R4 ;  /* 0x000000040564723e */ /* 0x000fe200000010ff */
[C---:B------:R-:W-:Y:S01]  /*9af0*/  FMUL R8, R38.reuse, R8 ;  /* 0x0000000826087220 */ /* 0x040fe20000400000 */
[----:B------:R-:W-:Y:S01]  /*9b00*/  FMUL R9, R38, R9 ;  /* 0x0000000926097220 */ /* 0x000fe20000400000 */
[----:B------:R-:W-:Y:S01]  /*9b10*/  LOP3.LUT R60, R65, 0xffff0000, RZ, 0xc0, !PT ;  /* 0xffff0000413c7812 */ /* 0x000fe200078ec0ff */
[C---:B------:R-:W-:Y:S01]  /*9b20*/  FFMA R7, R41.reuse, R44, R7 ;  /* 0x0000002c29077223 */ /* 0x040fe20000000007 */
[C---:B------:R-:W-:Y:S01]  /*9b30*/  FFMA R8, R41.reuse, R45, R8 ;  /* 0x0000002d29087223 */ /* 0x040fe20000000008 */
[----:B------:R-:W-:Y:S01]  /*9b40*/  SHF.L.U32 R61, R66, 0x10, RZ ;  /* 0x00000010423d7819 */ /* 0x000fe200000006ff */
[----:B------:R-:W-:Y:S01]  /*9b50*/  FFMA R9, R41, R46, R9 ;  /* 0x0000002e29097223 */ /* 0x000fe20000000009 */
[C---:B------:R-:W-:Y:S01]  /*9b60*/  FMUL R10, R38.reuse, R10 ;  /* 0x0000000a260a7220 */ /* 0x040fe20000400000 */
[----:B------:R-:W-:Y:S01]  /*9b70*/  F2FP.BF16.F32.PACK_AB R101, R7, R6 ;  /* 0x000000060765723e */ /* 0x000fe200000010ff */
[C---:B------:R-:W-:Y:S01]  /*9b80*/  FMUL R11, R38.reuse, R11 ;  /* 0x0000000b260b7220 */ /* 0x040fe20000400000 */
[----:B------:R-:W-:Y:S01]  /*9b90*/  FMUL R0, R38, R12 ;  /* 0x0000000c26007220 */ /* 0x000fe20000400000 */
[----:B------:R-:W-:Y:S01]  /*9ba0*/  F2FP.BF16.F32.PACK_AB R102, R9, R8 ;  /* 0x000000080966723e */ /* 0x000fe200000010ff */
[C---:B------:R-:W-:Y:S01]  /*9bb0*/  FFMA R10, R41.reuse, R47, R10 ;  /* 0x0000002f290a7223 */ /* 0x040fe2000000000a */
[C---:B------:R-:W-:Y:S01]  /*9bc0*/  FFMA R11, R41.reuse, R48, R11 ;  /* 0x00000030290b7223 */ /* 0x040fe2000000000b */
[----:B------:R-:W-:Y:S01]  /*9bd0*/  LOP3.LUT R62, R66, 0xffff0000, RZ, 0xc0, !PT ;  /* 0xffff0000423e7812 */ /* 0x000fe200078ec0ff */
[----:B------:R-:W-:Y:S01]  /*9be0*/  FFMA R0, R41, R49, R0 ;  /* 0x0000003129007223 */ /* 0x000fe20000000000 */
[C---:B------:R-:W-:Y:S01]  /*9bf0*/  FMUL R2, R38.reuse, R13 ;  /* 0x0000000d26027220 */ /* 0x040fe20000400000 */
[----:B------:R-:W-:Y:S01]  /*9c00*/  SHF.L.U32 R63, R67, 0x10, RZ ;  /* 0x00000010433f7819 */ /* 0x000fe200000006ff */
[C---:B------:R-:W-:Y:S01]  /*9c10*/  FMUL R3, R38.reuse, R14 ;  /* 0x0000000e26037220 */ /* 0x040fe20000400000 */
[----:B------:R-:W-:Y:S01]  /*9c20*/  F2FP.BF16.F32.PACK_AB R103, R11, R10 ;  /* 0x0000000a0b67723e */ /* 0x000fe200000010ff */
[----:B------:R-:W-:Y:S01]  /*9c30*/  FFMA R2, R41, R51, R2 ;  /* 0x0000003329027223 */ /* 0x000fe20000000002 */
[C---:B------:R-:W-:Y:S01]  /*9c40*/  FMUL R15, R38.reuse, R15 ;  /* 0x0000000f260f7220 */ /* 0x040fe20000400000 */
[C---:B------:R-:W-:Y:S01]  /*9c50*/  FMUL R12, R38.reuse, R16 ;  /* 0x00000010260c7220 */ /* 0x040fe20000400000 */
[----:B------:R-:W-:Y:S01]  /*9c60*/  FMUL R13, R38, R17 ;  /* 0x00000011260d7220 */ /* 0x000fe20000400000 */
[----:B------:R1:W-:Y:S01]  /*9c70*/  STS.128 [R93+0x6000], R100 ;  /* 0x006000645d007388 */ /* 0x0003e20000000c00 */
[----:B------:R-:W-:Y:S01]  /*9c80*/  LOP3.LUT R64, R67, 0xffff0000, RZ, 0xc0, !PT ;  /* 0xffff000043407812 */ /* 0x000fe200078ec0ff */
[C---:B------:R-:W-:Y:S01]  /*9c90*/  FFMA R3, R41.reuse, R50, R3 ;  /* 0x0000003229037223 */ /* 0x040fe20000000003 */
[----:B------:R-:W-:Y:S01]  /*9ca0*/  SHF.L.U32 R65, R72, 0x10, RZ ;  /* 0x0000001048417819 */ /* 0x000fe200000006ff */
[C---:B------:R-:W-:Y:S01]  /*9cb0*/  FFMA R15, R41.reuse, R52, R15 ;  /* 0x00000034290f7223 */ /* 0x040fe2000000000f */
[----:B------:R-:W-:Y:S01]  /*9cc0*/  F2FP.BF16.F32.PACK_AB R104, R2, R0 ;  /* 0x000000000268723e */ /* 0x000fe200000010ff */
[C---:B------:R-:W-:Y:S01]  /*9cd0*/  FFMA R12, R41.reuse, R53, R12 ;  /* 0x00000035290c7223 */ /* 0x040fe2000000000c */
[C---:B------:R-:W-:Y:S01]  /*9ce0*/  FFMA R13, R41.reuse, R54, R13 ;  /* 0x00000036290d7223 */ /* 0x040fe2000000000d */
[C---:B------:R-:W-:Y:S01]  /*9cf0*/  FMUL R14, R38.reuse, R18 ;  /* 0x00000012260e7220 */ /* 0x040fe20000400000 */
[C---:B------:R-:W-:Y:S01]  /*9d00*/  FMUL R19, R38.reuse, R19 ;  /* 0x0000001326137220 */ /* 0x040fe20000400000 */
[C---:B------:R-:W-:Y:S01]  /*9d10*/  FMUL R16, R38.reuse, R20 ;  /* 0x0000001426107220 */ /* 0x040fe20000400000 */
[C---:B------:R-:W-:Y:S01]  /*9d20*/  FMUL R17, R38.reuse, R21 ;  /* 0x0000001526117220 */ /* 0x040fe20000400000 */
[C---:B------:R-:W-:Y:S01]  /*9d30*/  FFMA R14, R41.reuse, R55, R14 ;  /* 0x00000037290e7223 */ /* 0x040fe2000000000e */
        /* <DEDUP_REMOVED lines=9> */
[----:B------:R-:W-:Y:S01]  /*9dd0*/  FFMA R23, R41, R60, R23 ;  /* 0x0000003c29177223 */ /* 0x000fe20000000017 */
[C---:B------:R-:W-:Y:S01]  /*9de0*/  FMUL R27, R38.reuse, R27 ;  /* 0x0000001b261b7220 */ /* 0x040fe20000400000 */
[----:B------:R-:W-:Y:S01]  /*9df0*/  F2FP.BF16.F32.PACK_AB R105, R15, R3 ;  /* 0x000000030f69723e */ /* 0x000fe200000010ff */
[----:B------:R-:W-:Y:S01]  /*9e00*/  FFMA R20, R41, R61, R20 ;  /* 0x0000003d29147223 */ /* 0x000fe20000000014 */
[----:B------:R-:W-:Y:S01]  /*9e10*/  F2FP.BF16.F32.PACK_AB R106, R13, R12 ;  /* 0x0000000c0d6a723e */ /* 0x000fe200000010ff */
[----:B------:R-:W-:Y:S01]  /*9e20*/  FMUL R24, R38, R28 ;  /* 0x0000001c26187220 */ /* 0x000fe20000400000 */
[----:B------:R-:W-:Y:S01]  /*9e30*/  F2FP.BF16.F32.PACK_AB R107, R19, R14 ;  /* 0x0000000e136b723e */ /* 0x000fe200000010ff */
[----:B------:R-:W-:Y:S01]  /*9e40*/  FFMA R21, R41, R62, R21 ;  /* 0x0000003e29157223 */ /* 0x000fe20000000015 */
[----:B------:R-:W-:Y:S01]  /*9e50*/  LOP3.LUT R66, R72, 0xffff0000, RZ, 0xc0, !PT ;  /* 0xffff000048427812 */ /* 0x000fe200078ec0ff */
[C---:B------:R-:W-:Y:S01]  /*9e60*/  FMUL R25, R38.reuse, R29 ;  /* 0x0000001d26197220 */ /* 0x040fe20000400000 */
[----:B------:R-:W-:Y:S01]  /*9e70*/  SHF.L.U32 R67, R73, 0x10, RZ ;  /* 0x0000001049437819 */ /* 0x000fe200000006ff */
[----:B------:R1:W-:Y:S01]  /*9e80*/  STS.128 [R92+0x6010], R104 ;  /* 0x006010685c007388 */ /* 0x0003e20000000c00 */
[----:B------:R-:W-:Y:S01]  /*9e90*/  FFMA R22, R41, R63, R22 ;  /* 0x0000003f29167223 */ /* 0x000fe20000000016 */
[----:B------:R-:W-:Y:S01]  /*9ea0*/  LOP3.LUT R68, R73, 0xffff0000, RZ, 0xc0, !PT ;  /* 0xffff000049447812 */ /* 0x000fe200078ec0ff */
[----:B------:R-:W-:Y:S01]  /*9eb0*/  FMUL R26, R38, R30 ;  /* 0x0000001e261a7220 */ /* 0x000fe20000400000 */
[C---:B------:R-:W-:Y:S01]  /*9ec0*/  FFMA R27, R41.reuse, R64, R27 ;  /* 0x00000040291b7223 */ /* 0x040fe2000000001b */
[----:B------:R-:W-:Y:S01]  /*9ed0*/  SHF.L.U32 R69, R74, 0x10, RZ ;  /* 0x000000104a457819 */ /* 0x000fe200000006ff */
[----:B------:R-:W-:Y:S01]  /*9ee0*/  FMUL R31, R38, R31 ;  /* 0x0000001f261f7220 */ /* 0x000fe20000400000 */
[C---:B------:R-:W-:Y:S01]  /*9ef0*/  FFMA R24, R41.reuse, R65, R24 ;  /* 0x0000004129187223 */ /* 0x040fe20000000018 */
[----:B------:R-:W-:Y:S01]  /*9f00*/  LOP3.LUT R70, R74, 0xffff0000, RZ, 0xc0, !PT ;  /* 0xffff00004a467812 */ /* 0x000fe200078ec0ff */
[C---:B------:R-:W-:Y:S01]  /*9f10*/  FMUL R28, R38.reuse, R32 ;  /* 0x00000020261c7220 */ /* 0x040fe20000400000 */
[----:B------:R-:W-:Y:S01]  /*9f20*/  FFMA R25, R41, R66, R25 ;  /* 0x0000004229197223 */ /* 0x000fe20000000019 */
[----:B------:R-:W-:Y:S01]  /*9f30*/  SHF.L.U32 R71, R75, 0x10, RZ ;  /* 0x000000104b477819 */ /* 0x000fe200000006ff */
[C---:B------:R-:W-:Y:S01]  /*9f40*/  FMUL R29, R38.reuse, R33 ;  /* 0x00000021261d7220 */ /* 0x040fe20000400000 */
[----:B------:R-:W-:Y:S01]  /*9f50*/  FFMA R26, R41, R67, R26 ;  /* 0x00000043291a7223 */ /* 0x000fe2000000001a */
[----:B------:R-:W-:Y:S01]  /*9f60*/  LOP3.LUT R72, R75, 0xffff0000, RZ, 0xc0, !PT ;  /* 0xffff00004b487812 */ /* 0x000fe200078ec0ff */
        /* <DEDUP_REMOVED lines=8> */
[----:B------:R-:W-:Y:S01]  /*9ff0*/  FFMA R30, R41, R71, R30 ;  /* 0x00000047291e7223 */ /* 0x000fe2000000001e */
[----:B------:R-:W-:Y:S01]  /*a000*/  F2FP.BF16.F32.PACK_AB R111, R27, R22 ;  /* 0x000000161b6f723e */ /* 0x000fe200000010ff */
[----:B------:R-:W-:Y:S01]  /*a010*/  FFMA R35, R41, R72, R35 ;  /* 0x0000004829237223 */ /* 0x000fe20000000023 */
[----:B------:R-:W-:Y:S02]  /*a020*/  F2FP.BF16.F32.PACK_AB R112, R25, R24 ;  /* 0x000000181970723e */ /* 0x000fe400000010ff */
[----:B------:R-:W-:Y:S01]  /*a030*/  F2FP.BF16.F32.PACK_AB R113, R31, R26 ;  /* 0x0000001a1f71723e */ /* 0x000fe200000010ff */
[----:B------:R1:W-:Y:S01]  /*a040*/  STS.128 [R91+0x6020], R108 ;  /* 0x0060206c5b007388 */ /* 0x0003e20000000c00 */
        /* <DEDUP_REMOVED lines=21> */
.L_x_155:
[----:B------:R-:W-:Y:S05]  /*a1a0*/  BSYNC.RECONVERGENT B0 ;  /* 0x0000000000007941 */ /* 0x000fea0003800200 */
.L_x_154:
[----:B------:R-:W-:Y:S01]  /*a1b0*/  BAR.SYNC.DEFER_BLOCKING 0x1, 0x80 ;  /* 0x0042000000007b1d */ /* 0x000fe20000010000 */
[----:B------:R-:W-:Y:S01]  /*a1c0*/  UISETP.NE.AND UP0, UPT, UR47, -0x4, UPT ;  /* 0xfffffffc2f00788c */ /* 0x000fe2000bf05270 */
[----:B------:R-:W-:Y:S08]  /*a1d0*/  IADD3 R0, PT, PT, R36, 0x1, RZ ;  /* 0x0000000124007810 */ /* 0x000ff00007ffe0ff */
[----:B------:R-:W-:Y:S05]  /*a1e0*/  BRA.U !UP0, `(.L_x_156) ;  /* 0x0000000108287547 */ /* 0x000fea000b800000 */
[----:B------:R-:W-:Y:S01]  /*a1f0*/  ISETP.NE.AND P0, PT, R98, RZ, PT ;  /* 0x000000ff6200720c */ /* 0x000fe20003f05270 */
[----:B------:R-:W-:Y:S01]  /*a200*/  IMAD.U32 R3, RZ, RZ, UR46 ;  /* 0x0000002eff037e24 */ /* 0x000fe2000f8e00ff */
[----:B------:R-:W-:Y:S01]  /*a210*/  UIADD3 UR4, UPT, UPT, UR46, 0x1, URZ ;  /* 0x000000012e047890 */ /* 0x000fe2000fffe0ff */
[----:B------:R-:W-:Y:S03]  /*a220*/  IMAD.U32 R2, RZ, RZ, UR55 ;  /* 0x00000037ff027e24 */ /* 0x000fe6000f8e00ff */
[----:B------:R-:W-:Y:S04]  /*a230*/  UISETP.NE.AND UP0, UPT, UR4, 0x4, UPT ;  /* 0x000000040400788c */ /* 0x000fe8000bf05270 */
[----:B------:R-:W-:Y:S03]  /*a240*/  USEL UR46, UR4, URZ, UP0 ;  /* 0x000000ff042e7287 */ /* 0x000fe60008000000 */
[----:B------:R-:W-:Y:S05]  /*a250*/  @P0 LEA R3, R3, UR43, 0x3 ;  /* 0x0000002b03030c11 */ /* 0x000fea000f8e18ff */
[----:B------:R-:W-:Y:S05]  /*a260*/  @P0 VIADD R3, R3, 0x100 ;  /* 0x0000010003030836 */ /* 0x000fea0000000000 */
[----:B------:R-:W-:Y:S04]  /*a270*/  @P0 PRMT R2, R2, 0x654, R3 ;  /* 0x0000065402020816 */ /* 0x000fe80000000003 */
[----:B------:R3:W-:Y:S03]  /*a280*/  @P0 SYNCS.ARRIVE.TRANS64.RED.A1T0 RZ, [R2+URZ], RZ ;  /* 0x000000ff02ff09a7 */ /* 0x0007e600081004ff */
.L_x_156:
[----:B------:R-:W-:Y:S01]  /*a290*/  R2UR UR4, R82 ;  /* 0x00000000520472ca */ /* 0x000fe200000e0000 */
[----:B------:R-:W-:Y:S01]  /*a2a0*/  UISETP.NE.AND UP0, UPT, UR62, URZ, UPT ;  /* 0x000000ff3e00728c */ /* 0x000fe2000bf05270 */
[----:B------:R-:W-:Y:S01]  /*a2b0*/  ISETP.NE.AND P0, PT, R86, 0x2, PT ;  /* 0x000000025600780c */ /* 0x000fe20003f05270 */
[----:B------:R-:W-:Y:S01]  /*a2c0*/  UIADD3 UR47, UPT, UPT, UR47, 0x4, URZ ;  /* 0x000000042f2f7890 */ /* 0x000fe2000fffe0ff */
[----:B------:R-:W-:Y:S01]  /*a2d0*/  ISETP.NE.AND P1, PT, R0, 0x2, PT ;  /* 0x000000020000780c */ /* 0x000fe20003f25270 */
[----:B------:R-:W-:Y:S01]  /*a2e0*/  UIADD3 UR11, UPT, UPT, UR36, UR63, URZ ;  /* 0x0000003f240b7290 */ /* 0x000fe2000fffe0ff */
[----:B------:R-:W-:Y:S01]  /*a2f0*/  SEL R3, RZ, 0x1, P0 ;  /* 0x00000001ff037807 */ /* 0x000fe20000000000 */
[----:B------:R-:W-:Y:S01]  /*a300*/  UMOV UR44, UR61 ;  /* 0x0000003d002c7c82 */ /* 0x000fe20008000000 */
[----:B---3--:R-:W-:Y:S02]  /*a310*/  SEL R2, RZ, 0x1, P1 ;  /* 0x00000001ff027807 */ /* 0x008fe40000800000 */
[----:B------:R-:W-:Y:S02]  /*a320*/  LOP3.LUT R88, R88, R3, RZ, 0x3c, !PT ;  /* 0x0000000358587212 */ /* 0x000fe400078e3cff */
[----:B------:R-:W-:Y:S01]  /*a330*/  LOP3.LUT R89, R89, R2, RZ, 0x3c, !PT ;  /* 0x0000000259597212 */ /* 0x000fe200078e3cff */
[----:B------:R-:W-:Y:S01]  /*a340*/  UIADD3 UR16, UPT, UPT, UR37, UR4, URZ ;  /* 0x0000000425107290 */ /* 0x000fe2000fffe0ff */
[----:B------:R-:W-:Y:S02]  /*a350*/  SEL R86, R86, RZ, P0 ;  /* 0x000000ff56567207 */ /* 0x000fe40000000000 */
[----:B------:R-:W-:Y:S01]  /*a360*/  SEL R36, R0, RZ, P1 ;  /* 0x000000ff00247207 */ /* 0x000fe20000800000 */
[----:B------:R-:W-:Y:S08]  /*a370*/  BRA.U UP0, `(.L_x_157) ;  /* 0xffffffbd00e07547 */ /* 0x000ff0000b83ffff */
[----:B------:R-:W-:-:S13]  /*a380*/  R2UR UR4, R83 ;  /* 0x00000000530472ca */ /* 0x000fda00000e0000 */
[----:B------:R-:W-:-:S09]  /*a390*/  UISETP.NE.AND UP0, UPT, UR4, URZ, UPT ;  /* 0x000000ff0400728c */ /* 0x000fd2000bf05270 */
[----:B------:R-:W-:Y:S05]  /*a3a0*/  BRA.U !UP0, `(.L_x_158) ;  /* 0x0000000108487547 */ /* 0x000fea000b800000 */
[----:B------:R-:W3:Y:S02]  /*a3b0*/  LDCU.64 UR4, c[0x0][0xc90] ;  /* 0x00019200ff0477ac */ /* 0x000ee40008000a00 */
[----:B---3--:R-:W-:-:S04]  /*a3c0*/  UISETP.NE.U32.AND UP0, UPT, UR4, URZ, UPT ;  /* 0x000000ff0400728c */ /* 0x008fc8000bf05070 */
[----:B------:R-:W-:-:S09]  /*a3d0*/  UISETP.NE.AND.EX UP0, UPT, UR5, URZ, UPT, UP0 ;  /* 0x000000ff0500728c */ /* 0x000fd2000bf05300 */
[----:B------:R-:W-:Y:S05]  /*a3e0*/  BRA.U UP0, `(.L_x_159) ;  /* 0x00000001000c7547 */ /* 0x000fea000b800000 */
[----:B------:R-:W-:-:S13]  /*a3f0*/  FSETP.NEU.AND P0, PT, R41, RZ, PT ;  /* 0x000000ff2900720b */ /* 0x000fda0003f0d000 */
[----:B------:R-:W-:Y:S05]  /*a400*/  @!P0 EXIT ;  /* 0x000000000000894d */ /* 0x000fea0003800000 */
[----:B------:R-:W-:Y:S05]  /*a410*/  BRA `(.L_x_158) ;  /* 0x00000000002c7947 */ /* 0x000fea0003800000 */
.L_x_159:
[----:B------:R-:W-:Y:S01]  /*a420*/  ISETP.NE.AND P0, PT, R85, RZ, PT ;  /* 0x000000ff5500720c */ /* 0x000fe20003f05270 */
[----:B------:R-:W-:-:S12]  /*a430*/  BSSY.RECONVERGENT B0, `(.L_x_158) ;  /* 0x0000009000007945 */ /* 0x000fd80003800200 */
[----:B------:R-:W-:Y:S05]  /*a440*/  @P0 BRA `(.L_x_160) ;  /* 0x0000000000140947 */ /* 0x000fea0003800000 */
[----:B------:R-:W3:Y:S02]  /*a450*/  LDCU.64 UR4, c[0x0][0xc88] ;  /* 0x00019100ff0477ac */ /* 0x000ee40008000a00 */
[----:B---3--:R-:W-:-:S04]  /*a460*/  ISETP.NE.U32.AND P0, PT, RZ, UR4, PT ;  /* 0x00000004ff007c0c */ /* 0x008fc8000bf05070 */
[----:B------:R-:W-:-:S13]  /*a470*/  ISETP.NE.AND.EX P0, PT, RZ, UR5, PT, P0 ;  /* 0x00000005ff007c0c */ /* 0x000fda000bf05300 */
[----:B------:R-:W-:Y:S05]  /*a480*/  @!P0 EXIT ;  /* 0x000000000000894d */ /* 0x000fea0003800000 */
[----:B------:R-:W-:Y:S05]  /*a490*/  BRA `(.L_x_161) ;  /* 0x0000000000087947 */ /* 0x000fea0003800000 */
.L_x_160:
[----:B------:R-:W-:-:S13]  /*a4a0*/  FSETP.NEU.AND P0, PT, R41, RZ, PT ;  /* 0x000000ff2900720b */ /* 0x000fda0003f0d000 */
[----:B------:R-:W-:Y:S05]  /*a4b0*/  @!P0 EXIT ;  /* 0x000000000000894d */ /* 0x000fea0003800000 */
.L_x_161:
[----:B------:R-:W-:Y:S05]  /*a4c0*/  BSYNC.RECONVERGENT B0 ;  /* 0x0000000000007941 */ /* 0x000fea0003800200 */
.L_x_158:
[----:B------:R-:W-:Y:S01]  /*a4d0*/  ULEA UR4, UR46, UR43, 0x3 ;  /* 0x0000002b2e047291 */ /* 0x000fe2000f8e18ff */
[----:B------:R-:W-:-:S04]  /*a4e0*/  DEPBAR.LE SB0, 0x0 ;  /* 0x000080000000791a */ /* 0x000fc80000000000 */
[----:B------:R-:W-:-:S04]  /*a4f0*/  UIADD3 UR4, UPT, UPT, UR4, 0x100, URZ ;  /* 0x0000010004047890 */ /* 0x000fc8000fffe0ff */
[----:B------:R-:W-:-:S09]  /*a500*/  UPRMT UR4, UR55, 0x654, UR4 ;  /* 0x0000065437047896 */ /* 0x000fd20008000004 */
[----:B------:R-:W-:Y:S01]  /*a510*/  SYNCS.ARRIVE.TRANS64.RED.A1T0 RZ, [UR4], RZ ;  /* 0x000000ffffff79a7 */ /* 0x000fe20008100404 */
[----:B------:R-:W-:Y:S05]  /*a520*/  EXIT ;  /* 0x000000000000794d */ /* 0x000fea0003800000 */
.L_x_25:
[----:B--2---:R2:W3:Y:S02]  /*a530*/  SYNCS.PHASECHK.TRANS64.TRYWAIT P0, [R3+URZ+0x180], R2 ;  /* 0x00018002030075a7 */ /* 0x0044e400080011ff */
[----:B---3--:R-:W-:Y:S05]  /*a540*/  @!P0 NANOSLEEP.SYNCS 0x989680 ;  /* 0x009896800000895d */ /* 0x008fea0003900000 */
[----:B------:R-:W3:Y:S02]  /*a550*/  @!P0 SYNCS.PHASECHK.TRANS64 P0, [R3+URZ+0x180], R2 ;  /* 0x00018002030085a7 */ /* 0x000ee400080010ff */
[----:B---3--:R-:W-:Y:S05]  /*a560*/  @!P0 BRA `(.L_x_25) ;  /* 0xfffffffc00f08947 */ /* 0x008fea000383ffff */
[----:B------:R-:W-:Y:S05]  /*a570*/  BRA `(.L_x_162) ;  /* 0xffffff7400c47947 */ /* 0x000fea000383ffff */
.L_x_28:
[----:B-1----:R-:W-:-:S07]  /*a580*/  MOV R0, UR6 ;  /* 0x0000000600007c02 */ /* 0x002fce0008000f00 */
.L_x_163:
[----:B-1----:R1:W2:Y:S02]  /*a590*/  SYNCS.PHASECHK.TRANS64.TRYWAIT P0, [R0+URZ+0x70], R3 ;  /* 0x00007003000075a7 */ /* 0x0022a400080011ff */
[----:B--2---:R-:W-:Y:S05]  /*a5a0*/  @!P0 NANOSLEEP.SYNCS 0x989680 ;  /* 0x009896800000895d */ /* 0x004fea0003900000 */
[----:B------:R-:W2:Y:S02]  /*a5b0*/  @!P0 SYNCS.PHASECHK.TRANS64 P0, [R0+URZ+0x70], R3 ;  /* 0x00007003000085a7 */ /* 0x000ea400080010ff */
[----:B--2---:R-:W-:Y:S05]  /*a5c0*/  @!P0 BRA `(.L_x_163) ;  /* 0xfffffffc00f08947 */ /* 0x004fea000383ffff */
[----:B------:R-:W-:Y:S05]  /*a5d0*/  BRA `(.L_x_27) ;  /* 0xffffff78002c7947 */ /* 0x000fea000383ffff */
.L_x_37:
[----:B-1----:R-:W-:-:S07]  /*a5e0*/  MOV R0, UR7 ;  /* 0x0000000700007c02 */ /* 0x002fce0008000f00 */
.L_x_164:
[----:B-1----:R1:W2:Y:S02]  /*a5f0*/  SYNCS.PHASECHK.TRANS64.TRYWAIT P0, [R0+URZ+0x70], R3 ;  /* 0x00007003000075a7 */ /* 0x0022a400080011ff */
[----:B--2---:R-:W-:Y:S05]  /*a600*/  @!P0 NANOSLEEP.SYNCS 0x989680 ;  /* 0x009896800000895d */ /* 0x004fea0003900000 */
[----:B------:R-:W2:Y:S02]  /*a610*/  @!P0 SYNCS.PHASECHK.TRANS64 P0, [R0+URZ+0x70], R3 ;  /* 0x00007003000085a7 */ /* 0x000ea400080010ff */
[----:B--2---:R-:W-:Y:S05]  /*a620*/  @!P0 BRA `(.L_x_164) ;  /* 0xfffffffc00f08947 */ /* 0x004fea000383ffff */
[----:B------:R-:W-:Y:S05]  /*a630*/  BRA `(.L_x_36) ;  /* 0xffffff7c00487947 */ /* 0x000fea000383ffff */
.L_x_44:
[----:B-1----:R1:W4:Y:S02]  /*a640*/  SYNCS.PHASECHK.TRANS64.TRYWAIT P0, [R3+URZ+0x130], R0 ;  /* 0x00013000030075a7 */ /* 0x00232400080011ff */
[----:B----4-:R-:W-:Y:S05]  /*a650*/  @!P0 NANOSLEEP.SYNCS 0x989680 ;  /* 0x009896800000895d */ /* 0x010fea0003900000 */
[----:B------:R-:W4:Y:S02]  /*a660*/  @!P0 SYNCS.PHASECHK.TRANS64 P0, [R3+URZ+0x130], R0 ;  /* 0x00013000030085a7 */ /* 0x000f2400080010ff */
[----:B----4-:R-:W-:Y:S05]  /*a670*/  @!P0 BRA `(.L_x_44) ;  /* 0xfffffffc00f08947 */ /* 0x010fea000383ffff */
[----:B------:R-:W-:Y:S05]  /*a680*/  BRA `(.L_x_165) ;  /* 0xffffff8000487947 */ /* 0x000fea000383ffff */
.L_x_48:
[----:B-1----:R-:W-:-:S07]  /*a690*/  MOV R0, UR4 ;  /* 0x0000000400007c02 */ /* 0x002fce0008000f00 */
.L_x_166:
[----:B-1----:R1:W2:Y:S02]  /*a6a0*/  SYNCS.PHASECHK.TRANS64.TRYWAIT P0, [R0+URZ], R3 ;  /* 0x00000003000075a7 */ /* 0x0022a400080011ff */
[----:B--2---:R-:W-:Y:S05]  /*a6b0*/  @!P0 NANOSLEEP.SYNCS 0x989680 ;  /* 0x009896800000895d */ /* 0x004fea0003900000 */
[----:B------:R-:W2:Y:S02]  /*a6c0*/  @!P0 SYNCS.PHASECHK.TRANS64 P0, [R0+URZ], R3 ;  /* 0x00000003000085a7 */ /* 0x000ea400080010ff */
[----:B--2---:R-:W-:Y:S05]  /*a6d0*/  @!P0 BRA `(.L_x_166) ;  /* 0xfffffffc00f08947 */ /* 0x004fea000383ffff */
[----:B------:R-:W-:Y:S05]  /*a6e0*/  BRA `(.L_x_167) ;  /* 0xffffff8400f07947 */ /* 0x000fea000383ffff */
.L_x_49:
[----:B------:R-:W-:-:S07]  /*a6f0*/  MOV R0, UR5 ;  /* 0x0000000500007c02 */ /* 0x000fce0008000f00 */
.L_x_168:
[----:B-1----:R1:W2:Y:S02]  /*a700*/  SYNCS.PHASECHK.TRANS64.TRYWAIT P0, [R0+URZ], R3 ;  /* 0x00000003000075a7 */ /* 0x0022a400080011ff */
[----:B--2---:R-:W-:Y:S05]  /*a710*/  @!P0 NANOSLEEP.SYNCS 0x989680 ;  /* 0x009896800000895d */ /* 0x004fea0003900000 */
[----:B------:R-:W2:Y:S02]  /*a720*/  @!P0 SYNCS.PHASECHK.TRANS64 P0, [R0+URZ], R3 ;  /* 0x00000003000085a7 */ /* 0x000ea400080010ff */
[----:B--2---:R-:W-:Y:S05]  /*a730*/  @!P0 BRA `(.L_x_168) ;  /* 0xfffffffc00f08947 */ /* 0x004fea000383ffff */
[----:B------:R-:W-:Y:S05]  /*a740*/  BRA `(.L_x_169) ;  /* 0xffffff8400fc7947 */ /* 0x000fea000383ffff */
.L_x_50:
[----:B------:R-:W-:-:S07]  /*a750*/  MOV R0, UR5 ;  /* 0x0000000500007c02 */ /* 0x000fce0008000f00 */
.L_x_170:
[----:B-1----:R1:W2:Y:S02]  /*a760*/  SYNCS.PHASECHK.TRANS64.TRYWAIT P0, [R0+URZ], R3 ;  /* 0x00000003000075a7 */ /* 0x0022a400080011ff */
[----:B--2---:R-:W-:Y:S05]  /*a770*/  @!P0 NANOSLEEP.SYNCS 0x989680 ;  /* 0x009896800000895d */ /* 0x004fea0003900000 */
[----:B------:R-:W2:Y:S02]  /*a780*/  @!P0 SYNCS.PHASECHK.TRANS64 P0, [R0+URZ], R3 ;  /* 0x00000003000085a7 */ /* 0x000ea400080010ff */
[----:B--2---:R-:W-:Y:S05]  /*a790*/  @!P0 BRA `(.L_x_170) ;  /* 0xfffffffc00f08947 */ /* 0x004fea000383ffff */
[----:B------:R-:W-:Y:S05]  /*a7a0*/  BRA `(.L_x_171) ;  /* 0xffffff8800087947 */ /* 0x000fea000383ffff */
.L_x_51:
[----:B------:R-:W-:-:S07]  /*a7b0*/  MOV R0, UR5 ;  /* 0x0000000500007c02 */ /* 0x000fce0008000f00 */
.L_x_172:
[----:B-1----:R1:W2:Y:S02]  /*a7c0*/  SYNCS.PHASECHK.TRANS64.TRYWAIT P0, [R0+URZ], R3 ;  /* 0x00000003000075a7 */ /* 0x0022a400080011ff */
[----:B--2---:R-:W-:Y:S05]  /*a7d0*/  @!P0 NANOSLEEP.SYNCS 0x989680 ;  /* 0x009896800000895d */ /* 0x004fea0003900000 */
[----:B------:R-:W2:Y:S02]  /*a7e0*/  @!P0 SYNCS.PHASECHK.TRANS64 P0, [R0+URZ], R3 ;  /* 0x00000003000085a7 */ /* 0x000ea400080010ff */
[----:B--2---:R-:W-:Y:S05]  /*a7f0*/  @!P0 BRA `(.L_x_172) ;  /* 0xfffffffc00f08947 */ /* 0x004fea000383ffff */
[----:B------:R-:W-:Y:S05]  /*a800*/  BRA `(.L_x_173) ;  /* 0xffffff8800147947 */ /* 0x000fea000383ffff */
.L_x_52:
[----:B------:R-:W-:-:S07]  /*a810*/  MOV R0, UR5 ;  /* 0x0000000500007c02 */ /* 0x000fce0008000f00 */
.L_x_174:
[----:B-1----:R1:W2:Y:S02]  /*a820*/  SYNCS.PHASECHK.TRANS64.TRYWAIT P0, [R0+URZ], R3 ;  /* 0x00000003000075a7 */ /* 0x0022a400080011ff */
[----:B--2---:R-:W-:Y:S05]  /*a830*/  @!P0 NANOSLEEP.SYNCS 0x989680 ;  /* 0x009896800000895d */ /* 0x004fea0003900000 */
[----:B------:R-:W2:Y:S02]  /*a840*/  @!P0 SYNCS.PHASECHK.TRANS64 P0, [R0+URZ], R3 ;  /* 0x00000003000085a7 */ /* 0x000ea400080010ff */
[----:B--2---:R-:W-:Y:S05]  /*a850*/  @!P0 BRA `(.L_x_174) ;  /* 0xfffffffc00f08947 */ /* 0x004fea000383ffff */
[----:B------:R-:W-:Y:S05]  /*a860*/  BRA `(.L_x_175) ;  /* 0xffffff8800207947 */ /* 0x000fea000383ffff */
.L_x_53:
[----:B------:R-:W-:-:S07]  /*a870*/  MOV R0, UR5 ;  /* 0x0000000500007c02 */ /* 0x000fce0008000f00 */
.L_x_176:
[----:B-1----:R1:W2:Y:S02]  /*a880*/  SYNCS.PHASECHK.TRANS64.TRYWAIT P0, [R0+URZ], R3 ;  /* 0x00000003000075a7 */ /* 0x0022a400080011ff */
[----:B--2---:R-:W-:Y:S05]  /*a890*/  @!P0 NANOSLEEP.SYNCS 0x989680 ;  /* 0x009896800000895d */ /* 0x004fea0003900000 */
[----:B------:R-:W2:Y:S02]  /*a8a0*/  @!P0 SYNCS.PHASECHK.TRANS64 P0, [R0+URZ], R3 ;  /* 0x00000003000085a7 */ /* 0x000ea400080010ff */
[----:B--2---:R-:W-:Y:S05]  /*a8b0*/  @!P0 BRA `(.L_x_176) ;  /* 0xfffffffc00f08947 */ /* 0x004fea000383ffff */
[----:B------:R-:W-:Y:S05]  /*a8c0*/  BRA `(.L_x_177) ;  /* 0xffffff88002c7947 */ /* 0x000fea000383ffff */
.L_x_54:
[----:B------:R-:W-:-:S07]  /*a8d0*/  MOV R0, UR5 ;  /* 0x0000000500007c02 */ /* 0x000fce0008000f00 */
.L_x_178:
[----:B-1----:R1:W2:Y:S02]  /*a8e0*/  SYNCS.PHASECHK.TRANS64.TRYWAIT P0, [R0+URZ], R3 ;  /* 0x00000003000075a7 */ /* 0x0022a400080011ff */
[----:B--2---:R-:W-:Y:S05]  /*a8f0*/  @!P0 NANOSLEEP.SYNCS 0x989680 ;  /* 0x009896800000895d */ /* 0x004fea0003900000 */
[----:B------:R-:W2:Y:S02]  /*a900*/  @!P0 SYNCS.PHASECHK.TRANS64 P0, [R0+URZ], R3 ;  /* 0x00000003000085a7 */ /* 0x000ea400080010ff */
[----:B--2---:R-:W-:Y:S05]  /*a910*/  @!P0 BRA `(.L_x_178) ;  /* 0xfffffffc00f08947 */ /* 0x004fea000383ffff */
[----:B------:R-:W-:Y:S05]  /*a920*/  BRA `(.L_x_179) ;  /* 0xffffff8800387947 */ /* 0x000fea000383ffff */
.L_x_55:
[----:B------:R-:W-:-:S07]  /*a930*/  MOV R0, UR5 ;  /* 0x0000000500007c02 */ /* 0x000fce0008000f00 */
.L_x_180:
[----:B-1----:R1:W2:Y:S02]  /*a940*/  SYNCS.PHASECHK.TRANS64.TRYWAIT P0, [R0+URZ], R3 ;  /* 0x00000003000075a7 */ /* 0x0022a400080011ff */
[----:B--2---:R-:W-:Y:S05]  /*a950*/  @!P0 NANOSLEEP.SYNCS 0x989680 ;  /* 0x009896800000895d */ /* 0x004fea0003900000 */
[----:B------:R-:W2:Y:S02]  /*a960*/  @!P0 SYNCS.PHASECHK.TRANS64 P0, [R0+URZ], R3 ;  /* 0x00000003000085a7 */ /* 0x000ea400080010ff */
[----:B--2---:R-:W-:Y:S05]  /*a970*/  @!P0 BRA `(.L_x_180) ;  /* 0xfffffffc00f08947 */ /* 0x004fea000383ffff */
[----:B------:R-:W-:Y:S05]  /*a980*/  BRA `(.L_x_181) ;  /* 0xffffff8800447947 */ /* 0x000fea000383ffff */
.L_x_56:
[----:B------:R-:W-:-:S07]  /*a990*/  MOV R0, UR5 ;  /* 0x0000000500007c02 */ /* 0x000fce0008000f00 */
.L_x_182:
[----:B-1----:R1:W2:Y:S02]  /*a9a0*/  SYNCS.PHASECHK.TRANS64.TRYWAIT P0, [R0+URZ], R3 ;  /* 0x00000003000075a7 */ /* 0x0022a400080011ff */
[----:B--2---:R-:W-:Y:S05]  /*a9b0*/  @!P0 NANOSLEEP.SYNCS 0x989680 ;  /* 0x009896800000895d */ /* 0x004fea0003900000 */
[----:B------:R-:W2:Y:S02]  /*a9c0*/  @!P0 SYNCS.PHASECHK.TRANS64 P0, [R0+URZ], R3 ;  /* 0x00000003000085a7 */ /* 0x000ea400080010ff */
[----:B--2---:R-:W-:Y:S05]  /*a9d0*/  @!P0 BRA `(.L_x_182) ;  /* 0xfffffffc00f08947 */ /* 0x004fea000383ffff */
[----:B------:R-:W-:Y:S05]  /*a9e0*/  BRA `(.L_x_183) ;  /* 0xffffff8800507947 */ /* 0x000fea000383ffff */
.L_x_57:
[----:B------:R-:W-:-:S07]  /*a9f0*/  MOV R0, UR5 ;  /* 0x0000000500007c02 */ /* 0x000fce0008000f00 */
.L_x_184:
[----:B-1----:R1:W2:Y:S02]  /*aa00*/  SYNCS.PHASECHK.TRANS64.TRYWAIT P0, [R0+URZ], R3 ;  /* 0x00000003000075a7 */ /* 0x0022a400080011ff */
[----:B--2---:R-:W-:Y:S05]  /*aa10*/  @!P0 NANOSLEEP.SYNCS 0x989680 ;  /* 0x009896800000895d */ /* 0x004fea0003900000 */
[----:B------:R-:W2:Y:S02]  /*aa20*/  @!P0 SYNCS.PHASECHK.TRANS64 P0, [R0+URZ], R3 ;  /* 0x00000003000085a7 */ /* 0x000ea400080010ff */
[----:B--2---:R-:W-:Y:S05]  /*aa30*/  @!P0 BRA `(.L_x_184) ;  /* 0xfffffffc00f08947 */ /* 0x004fea000383ffff */
[----:B------:R-:W-:Y:S05]  /*aa40*/  BRA `(.L_x_185) ;  /* 0xffffff88005c7947 */ /* 0x000fea000383ffff */
.L_x_58:
[----:B------:R-:W-:-:S07]  /*aa50*/  MOV R0, UR5 ;  /* 0x0000000500007c02 */ /* 0x000fce0008000f00 */
.L_x_186:
[----:B-1----:R1:W2:Y:S02]  /*aa60*/  SYNCS.PHASECHK.TRANS64.TRYWAIT P0, [R0+URZ], R3 ;  /* 0x00000003000075a7 */ /* 0x0022a400080011ff */
[----:B--2---:R-:W-:Y:S05]  /*aa70*/  @!P0 NANOSLEEP.SYNCS 0x989680 ;  /* 0x009896800000895d */ /* 0x004fea0003900000 */
[----:B------:R-:W2:Y:S02]  /*aa80*/  @!P0 SYNCS.PHASECHK.TRANS64 P0, [R0+URZ], R3 ;  /* 0x00000003000085a7 */ /* 0x000ea400080010ff */
[----:B--2---:R-:W-:Y:S05]  /*aa90*/  @!P0 BRA `(.L_x_186) ;  /* 0xfffffffc00f08947 */ /* 0x004fea000383ffff */
[----:B------:R-:W-:Y:S05]  /*aaa0*/  BRA `(.L_x_187) ;  /* 0xffffff8800687947 */ /* 0x000fea000383ffff */
.L_x_59:
[----:B------:R-:W-:-:S07]  /*aab0*/  MOV R0, UR5 ;  /* 0x0000000500007c02 */ /* 0x000fce0008000f00 */
.L_x_188:
[----:B-1----:R1:W2:Y:S02]  /*aac0*/  SYNCS.PHASECHK.TRANS64.TRYWAIT P0, [R0+URZ], R3 ;  /* 0x00000003000075a7 */ /* 0x0022a400080011ff */
[----:B--2---:R-:W-:Y:S05]  /*aad0*/  @!P0 NANOSLEEP.SYNCS 0x989680 ;  /* 0x009896800000895d */ /* 0x004fea0003900000 */
[----:B------:R-:W2:Y:S02]  /*aae0*/  @!P0 SYNCS.PHASECHK.TRANS64 P0, [R0+URZ], R3 ;  /* 0x00000003000085a7 */ /* 0x000ea400080010ff */
[----:B--2---:R-:W-:Y:S05]  /*aaf0*/  @!P0 BRA `(.L_x_188) ;  /* 0xfffffffc00f08947 */ /* 0x004fea000383ffff */
[----:B------:R-:W-:Y:S05]  /*ab00*/  BRA `(.L_x_189) ;  /* 0xffffff8800747947 */ /* 0x000fea000383ffff */
.L_x_60:
[----:B------:R-:W-:-:S07]  /*ab10*/  MOV R0, UR5 ;  /* 0x0000000500007c02 */ /* 0x000fce0008000f00 */
.L_x_190:
[----:B-1----:R1:W2:Y:S02]  /*ab20*/  SYNCS.PHASECHK.TRANS64.TRYWAIT P0, [R0+URZ], R3 ;  /* 0x00000003000075a7 */ /* 0x0022a400080011ff */
[----:B--2---:R-:W-:Y:S05]  /*ab30*/  @!P0 NANOSLEEP.SYNCS 0x989680 ;  /* 0x009896800000895d */ /* 0x004fea0003900000 */
[----:B------:R-:W2:Y:S02]  /*ab40*/  @!P0 SYNCS.PHASECHK.TRANS64 P0, [R0+URZ], R3 ;  /* 0x00000003000085a7 */ /* 0x000ea400080010ff */
[----:B--2---:R-:W-:Y:S05]  /*ab50*/  @!P0 BRA `(.L_x_190) ;  /* 0xfffffffc00f08947 */ /* 0x004fea000383ffff */
[----:B------:R-:W-:Y:S05]  /*ab60*/  BRA `(.L_x_191) ;  /* 0xffffff8800807947 */ /* 0x000fea000383ffff */
.L_x_63:
[----:B-1----:R1:W2:Y:S02]  /*ab70*/  SYNCS.PHASECHK.TRANS64.TRYWAIT P0, [R2+URZ+0x170], R5 ;  /* 0x00017005020075a7 */ /* 0x0022a400080011ff */
[----:B--2---:R-:W-:Y:S05]  /*ab80*/  @!P0 NANOSLEEP.SYNCS 0x989680 ;  /* 0x009896800000895d */ /* 0x004fea0003900000 */
[----:B------:R-:W2:Y:S02]  /*ab90*/  @!P0 SYNCS.PHASECHK.TRANS64 P0, [R2+URZ+0x170], R5 ;  /* 0x00017005020085a7 */ /* 0x000ea400080010ff */
[----:B--2---:R-:W-:Y:S05]  /*aba0*/  @!P0 BRA `(.L_x_63) ;  /* 0xfffffffc00f08947 */ /* 0x004fea000383ffff */
[----:B------:R-:W-:Y:S05]  /*abb0*/  BRA `(.L_x_192) ;  /* 0xffffff8800dc7947 */ /* 0x000fea000383ffff */
.L_x_64:
[----:B------:R-:W-:-:S07]  /*abc0*/  MOV R2, UR4 ;  /* 0x0000000400027c02 */ /* 0x000fce0008000f00 */
.L_x_193:
[----:B-1----:R1:W2:Y:S02]  /*abd0*/  SYNCS.PHASECHK.TRANS64.TRYWAIT P0, [R2+URZ+0x140], R5 ;  /* 0x00014005020075a7 */ /* 0x0022a400080011ff */
[----:B--2---:R-:W-:Y:S05]  /*abe0*/  @!P0 NANOSLEEP.SYNCS 0x989680 ;  /* 0x009896800000895d */ /* 0x004fea0003900000 */
[----:B------:R-:W2:Y:S02]  /*abf0*/  @!P0 SYNCS.PHASECHK.TRANS64 P0, [R2+URZ+0x140], R5 ;  /* 0x00014005020085a7 */ /* 0x000ea400080010ff */
[----:B--2---:R-:W-:Y:S05]  /*ac00*/  @!P0 BRA `(.L_x_193) ;  /* 0xfffffffc00f08947 */ /* 0x004fea000383ffff */
[----:B------:R-:W-:Y:S05]  /*ac10*/  BRA `(.L_x_194) ;  /* 0xffffff8800ec7947 */ /* 0x000fea000383ffff */
.L_x_65:
[----:B-1----:R1:W2:Y:S02]  /*ac20*/  SYNCS.PHASECHK.TRANS64.TRYWAIT P1, [R2+URZ+0x130], R5 ;  /* 0x00013005020075a7 */ /* 0x0022a400080211ff */
[----:B--2---:R-:W-:Y:S05]  /*ac30*/  @!P1 NANOSLEEP.SYNCS 0x989680 ;  /* 0x009896800000995d */ /* 0x004fea0003900000 */
[----:B------:R-:W2:Y:S02]  /*ac40*/  @!P1 SYNCS.PHASECHK.TRANS64 P1, [R2+URZ+0x130], R5 ;  /* 0x00013005020095a7 */ /* 0x000ea400080210ff */
[----:B--2---:R-:W-:Y:S05]  /*ac50*/  @!P1 BRA `(.L_x_65) ;  /* 0xfffffffc00f09947 */ /* 0x004fea000383ffff */
[----:B------:R-:W-:Y:S05]  /*ac60*/  BRA `(.L_x_195) ;  /* 0xffffff8c001c7947 */ /* 0x000fea000383ffff */
.L_x_68:
[----:B------:R-:W-:-:S07]  /*ac70*/  MOV R0, UR4 ;  /* 0x0000000400007c02 */ /* 0x000fce0008000f00 */
.L_x_196:
[----:B-1----:R1:W2:Y:S02]  /*ac80*/  SYNCS.PHASECHK.TRANS64.TRYWAIT P0, [R0+URZ+0x140], R3 ;  /* 0x00014003000075a7 */ /* 0x0022a400080011ff */
[----:B--2---:R-:W-:Y:S05]  /*ac90*/  @!P0 NANOSLEEP.SYNCS 0x989680 ;  /* 0x009896800000895d */ /* 0x004fea0003900000 */
[----:B------:R-:W2:Y:S02]  /*aca0*/  @!P0 SYNCS.PHASECHK.TRANS64 P0, [R0+URZ+0x140], R3 ;  /* 0x00014003000085a7 */ /* 0x000ea400080010ff */
[----:B--2---:R-:W-:Y:S05]  /*acb0*/  @!P0 BRA `(.L_x_196) ;  /* 0xfffffffc00f08947 */ /* 0x004fea000383ffff */
[----:B------:R-:W-:Y:S05]  /*acc0*/  BRA `(.L_x_67) ;  /* 0xffffff8c00707947 */ /* 0x000fea000383ffff */
.L_x_77:
[----:B-1----:R-:W-:-:S04]  /*acd0*/  MOV R0, UR5 ;  /* 0x0000000500007c02 */ /* 0x002fc80008000f00 */
[----:B------:R1:W2:Y:S03]  /*ace0*/  SYNCS.PHASECHK.TRANS64.TRYWAIT P0, [R0+URZ+0x8], R7 ;  /* 0x00000807000075a7 */ /* 0x0002a600080011ff */
[----:B--2---:R-:W-:Y:S05]  /*acf0*/  @!P0 NANOSLEEP.SYNCS 0x989680 ;  /* 0x009896800000895d */ /* 0x004fea0003900000 */
[----:B------:R-:W2:Y:S02]  /*ad00*/  @!P0 SYNCS.PHASECHK.TRANS64 P0, [R0+URZ+0x8], R7 ;  /* 0x00000807000085a7 */ /* 0x000ea400080010ff */
[----:B--2---:R-:W-:Y:S05]  /*ad10*/  @!P0 BRA `(.L_x_77) ;  /* 0xfffffffc00ec8947 */ /* 0x004fea000383ffff */
[----:B------:R-:W-:Y:S05]  /*ad20*/  BRA `(.L_x_76) ;  /* 0xffffff9000247947 */ /* 0x000fea000383ffff */
.L_x_79:
[----:B------:R-:W-:Y:S01]  /*ad30*/  BSSY B0, `(.L_x_197) ;  /* 0x0000006000007945 */ /* 0x000fe20003800000 */
[----:B------:R-:W-:-:S07]  /*ad40*/  MOV R15, 0xffffffff ;  /* 0xffffffff000f7802 */ /* 0x000fce0000000f00 */
[----:B-1---5:R-:W-:Y:S05]  /*ad50*/  WARPSYNC.COLLECTIVE R15, `(.L_x_198) ;  /* 0x000000000f0c7348 */ /* 0x022fea0003c00000 */
[----:B------:R-:W-:Y:S02]  /*ad60*/  ELECT P6, UR79, PT ;  /* 0x00000000004f782f */ /* 0x000fe400038c0000 */
[----:B------:R-:W-:Y:S01]  /*ad70*/  MOV R14, UR79 ;  /* 0x0000004f000e7c02 */ /* 0x000fe20008000f00 */
[----:B-1---5:R-:W-:Y:S10]  /*ad80*/  ENDCOLLECTIVE ;  /* 0x000000000000791b */ /* 0x022ff40003800000 */
.L_x_198:
[----:B------:R-:W-:Y:S05]  /*ad90*/  BSYNC B0 ;  /* 0x0000000000007941 */ /* 0x000fea0003800000 */
.L_x_197:
[----:B------:R-:W-:Y:S01]  /*ada0*/  PLOP3.LUT P0, PT, P6, PT, PT, 0x80, 0x8 ;  /* 0x000000000008781c */ /* 0x000fe2000370f070 */
[----:B------:R-:W-:-:S12]  /*adb0*/  BRA `(.L_x_199) ;  /* 0xffffff9000507947 */ /* 0x000fd8000383ffff */
.L_x_81:
[----:B-1----:R-:W-:-:S04]  /*adc0*/  MOV R0, UR5 ;  /* 0x0000000500007c02 */ /* 0x002fc80008000f00 */
[----:B------:R1:W2:Y:S03]  /*add0*/  SYNCS.PHASECHK.TRANS64.TRYWAIT P0, [R0+URZ+0x8], R5 ;  /* 0x00000805000075a7 */ /* 0x0002a600080011ff */
[----:B--2---:R-:W-:Y:S05]  /*ade0*/  @!P0 NANOSLEEP.SYNCS 0x989680 ;  /* 0x009896800000895d */ /* 0x004fea0003900000 */
[----:B------:R-:W2:Y:S02]  /*adf0*/  @!P0 SYNCS.PHASECHK.TRANS64 P0, [R0+URZ+0x8], R5 ;  /* 0x00000805000085a7 */ /* 0x000ea400080010ff */
[----:B--2---:R-:W-:Y:S05]  /*ae00*/  @!P0 BRA `(.L_x_81) ;  /* 0xfffffffc00ec8947 */ /* 0x004fea000383ffff */
[----:B------:R-:W-:Y:S05]  /*ae10*/  BRA `(.L_x_80) ;  /* 0xffffff9000547947 */ /* 0x000fea000383ffff */
.L_x_82:
[----:B-1----:R1:W2:Y:S02]  /*ae20*/  SYNCS.PHASECHK.TRANS64.TRYWAIT P0, [R0+URZ+0x130], R5 ;  /* 0x00013005000075a7 */ /* 0x0022a400080011ff */
[----:B--2---:R-:W-:Y:S05]  /*ae30*/  @!P0 NANOSLEEP.SYNCS 0x989680 ;  /* 0x009896800000895d */ /* 0x004fea0003900000 */
[----:B------:R-:W2:Y:S02]  /*ae40*/  @!P0 SYNCS.PHASECHK.TRANS64 P0, [R0+URZ+0x130], R5 ;  /* 0x00013005000085a7 */ /* 0x000ea400080010ff */
[----:B--2---:R-:W-:Y:S05]  /*ae50*/  @!P0 BRA `(.L_x_82) ;  /* 0xfffffffc00f08947 */ /* 0x004fea000383ffff */
[----:B------:R-:W-:Y:S05]  /*ae60*/  BRA `(.L_x_200) ;  /* 0xffffff9400907947 */ /* 0x000fea000383ffff */
.L_x_84:
[----:B------:R-:W-:-:S07]  /*ae70*/  MOV R0, UR40 ;  /* 0x0000002800007c02 */ /* 0x000fce0008000f00 */
.L_x_201:
[----:B-1----:R1:W2:Y:S02]  /*ae80*/  SYNCS.PHASECHK.TRANS64.TRYWAIT P0, [R0+URZ+0x160], R5 ;  /* 0x00016005000075a7 */ /* 0x0022a400080011ff */
[----:B--2---:R-:W-:Y:S05]  /*ae90*/  @!P0 NANOSLEEP.SYNCS 0x989680 ;  /* 0x009896800000895d */ /* 0x004fea0003900000 */
[----:B------:R-:W2:Y:S02]  /*aea0*/  @!P0 SYNCS.PHASECHK.TRANS64 P0, [R0+URZ+0x160], R5 ;  /* 0x00016005000085a7 */ /* 0x000ea400080010ff */
[----:B--2---:R-:W-:Y:S05]  /*aeb0*/  @!P0 BRA `(.L_x_201) ;  /* 0xfffffffc00f08947 */ /* 0x004fea000383ffff */
[----:B------:R-:W-:Y:S05]  /*aec0*/  BRA `(.L_x_202) ;  /* 0xffffff9400dc7947 */ /* 0x000fea000383ffff */
.L_x_87:
[----:B------:R-:W-:Y:S07]  /*aed0*/  MOV R0, UR7 ;  /* 0x0000000700007c02 */ /* 0x000fee0008000f00 */
.L_x_203:
[----:B-1----:R1:W2:Y:S02]  /*aee0*/  SYNCS.PHASECHK.TRANS64.TRYWAIT P0, [R0+URZ], R5 ;  /* 0x00000005000075a7 */ /* 0x0022a400080011ff */
[----:B--2---:R-:W-:Y:S05]  /*aef0*/  @!P0 NANOSLEEP.SYNCS 0x989680 ;  /* 0x009896800000895d */ /* 0x004fea0003900000 */
[----:B------:R-:W2:Y:S02]  /*af00*/  @!P0 SYNCS.PHASECHK.TRANS64 P0, [R0+URZ], R5 ;  /* 0x00000005000085a7 */ /* 0x000ea400080010ff */
[----:B--2---:R-:W-:Y:S05]  /*af10*/  @!P0 BRA `(.L_x_203) ;  /* 0xfffffffc00f08947 */ /* 0x004fea000383ffff */
[----:B------:R-:W-:Y:S05]  /*af20*/  BRA `(.L_x_86) ;  /* 0xffffff9400f07947 */ /* 0x000fea000383ffff */
.L_x_91:
[----:B-1----:R-:W-:-:S07]  /*af30*/  MOV R0, UR4 ;  /* 0x0000000400007c02 */ /* 0x002fce0008000f00 */
.L_x_204:
[----:B-1----:R1:W2:Y:S02]  /*af40*/  SYNCS.PHASECHK.TRANS64.TRYWAIT P0, [R0+URZ], R3 ;  /* 0x00000003000075a7 */ /* 0x0022a400080011ff */
[----:B--2---:R-:W-:Y:S05]  /*af50*/  @!P0 NANOSLEEP.SYNCS 0x989680 ;  /* 0x009896800000895d */ /* 0x004fea0003900000 */
[----:B------:R-:W2:Y:S02]  /*af60*/  @!P0 SYNCS.PHASECHK.TRANS64 P0, [R0+URZ], R3 ;  /* 0x00000003000085a7 */ /* 0x000ea400080010ff */
[----:B--2---:R-:W-:Y:S05]  /*af70*/  @!P0 BRA `(.L_x_204) ;  /* 0xfffffffc00f08947 */ /* 0x004fea000383ffff */
[----:B------:R-:W-:Y:S05]  /*af80*/  BRA `(.L_x_205) ;  /* 0xffffff9800d87947 */ /* 0x000fea000383ffff */
.L_x_94:
[----:B------:R-:W-:-:S07]  /*af90*/  MOV R0, UR22 ;  /* 0x0000001600007c02 */ /* 0x000fce0008000f00 */
.L_x_206:
[----:B-1----:R1:W2:Y:S02]  /*afa0*/  SYNCS.PHASECHK.TRANS64.TRYWAIT P1, [R0+URZ+0x190], R3 ;  /* 0x00019003000075a7 */ /* 0x0022a400080211ff */
[----:B--2---:R-:W-:Y:S05]  /*afb0*/  @!P1 NANOSLEEP.SYNCS 0x989680 ;  /* 0x009896800000995d */ /* 0x004fea0003900000 */
[----:B------:R-:W2:Y:S02]  /*afc0*/  @!P1 SYNCS.PHASECHK.TRANS64 P1, [R0+URZ+0x190], R3 ;  /* 0x00019003000095a7 */ /* 0x000ea400080210ff */
[----:B--2---:R-:W-:Y:S05]  /*afd0*/  @!P1 BRA `(.L_x_206) ;  /* 0xfffffffc00f09947 */ /* 0x004fea000383ffff */
[----:B------:R-:W-:Y:S05]  /*afe0*/  BRA `(.L_x_207) ;  /* 0xffffff9c00247947 */ /* 0x000fea000383ffff */
.L_x_99:
[----:B--2---:R2:W3:Y:S02]  /*aff0*/  SYNCS.PHASECHK.TRANS64.TRYWAIT P0, [R12+URZ+0x130], R9 ;  /* 0x000130090c0075a7 */ /* 0x0044e400080011ff */
[----:B---3--:R-:W-:Y:S05]  /*b000*/  @!P0 NANOSLEEP.SYNCS 0x989680 ;  /* 0x009896800000895d */ /* 0x008fea0003900000 */
[----:B------:R-:W3:Y:S02]  /*b010*/  @!P0 SYNCS.PHASECHK.TRANS64 P0, [R12+URZ+0x130], R9 ;  /* 0x000130090c0085a7 */ /* 0x000ee400080010ff */
[----:B---3--:R-:W-:Y:S05]  /*b020*/  @!P0 BRA `(.L_x_99) ;  /* 0xfffffffc00f08947 */ /* 0x008fea000383ffff */
[----:B------:R-:W-:Y:S05]  /*b030*/  BRA `(.L_x_208) ;  /* 0xffffffa0004c7947 */ /* 0x000fea000383ffff */
.L_x_102:
[----:B------:R-:W-:Y:S07]  /*b040*/  MOV R0, UR21 ;  /* 0x0000001500007c02 */ /* 0x000fee0008000f00 */
.L_x_209:
[----:B--2---:R2:W3:Y:S02]  /*b050*/  SYNCS.PHASECHK.TRANS64.TRYWAIT P2, [R0+URZ+0x128], R11 ;  /* 0x0001280b000075a7 */ /* 0x0044e400080411ff */
[----:B---3--:R-:W-:Y:S05]  /*b060*/  @!P2 NANOSLEEP.SYNCS 0x989680 ;  /* 0x009896800000a95d */ /* 0x008fea0003900000 */
[----:B------:R-:W3:Y:S02]  /*b070*/  @!P2 SYNCS.PHASECHK.TRANS64 P2, [R0+URZ+0x128], R11 ;  /* 0x0001280b0000a5a7 */ /* 0x000ee400080410ff */
[----:B---3--:R-:W-:Y:S05]  /*b080*/  @!P2 BRA `(.L_x_209) ;  /* 0xfffffffc00f0a947 */ /* 0x008fea000383ffff */
[----:B------:R-:W-:Y:S05]  /*b090*/  BRA `(.L_x_101) ;  /* 0xffffffa400b47947 */ /* 0x000fea000383ffff */
.L_x_105:
[----:B--2---:R-:W-:Y:S07]  /*b0a0*/  MOV R0, UR21 ;  /* 0x0000001500007c02 */ /* 0x004fee0008000f00 */
.L_x_210:
[----:B--2---:R2:W3:Y:S02]  /*b0b0*/  SYNCS.PHASECHK.TRANS64.TRYWAIT P0, [R0+URZ+0x100], R9 ;  /* 0x00010009000075a7 */ /* 0x0044e400080011ff */
[----:B---3--:R-:W-:Y:S05]  /*b0c0*/  @!P0 NANOSLEEP.SYNCS 0x989680 ;  /* 0x009896800000895d */ /* 0x008fea0003900000 */
[----:B------:R-:W3:Y:S02]  /*b0d0*/  @!P0 SYNCS.PHASECHK.TRANS64 P0, [R0+URZ+0x100], R9 ;  /* 0x00010009000085a7 */ /* 0x000ee400080010ff */
[----:B---3--:R-:W-:Y:S05]  /*b0e0*/  @!P0 BRA `(.L_x_210) ;  /* 0xfffffffc00f08947 */ /* 0x008fea000383ffff */
[----:B------:R-:W-:Y:S05]  /*b0f0*/  BRA `(.L_x_211) ;  /* 0xffffffa800107947 */ /* 0x000fea000383ffff */
.L_x_106:
[----:B------:R-:W-:Y:S07]  /*b100*/  MOV R0, UR21 ;  /* 0x0000001500007c02 */ /* 0x000fee0008000f00 */
.L_x_212:
[----:B--2---:R2:W3:Y:S02]  /*b110*/  SYNCS.PHASECHK.TRANS64.TRYWAIT P0, [R0+URZ+0x108], R9 ;  /* 0x00010809000075a7 */ /* 0x0044e400080011ff */
[----:B---3--:R-:W-:Y:S05]  /*b120*/  @!P0 NANOSLEEP.SYNCS 0x989680 ;  /* 0x009896800000895d */ /* 0x008fea0003900000 */
[----:B------:R-:W3:Y:S02]  /*b130*/  @!P0 SYNCS.PHASECHK.TRANS64 P0, [R0+URZ+0x108], R9 ;  /* 0x00010809000085a7 */ /* 0x000ee400080010ff */
[----:B---3--:R-:W-:Y:S05]  /*b140*/  @!P0 BRA `(.L_x_212) ;  /* 0xfffffffc00f08947 */ /* 0x008fea000383ffff */
[----:B------:R-:W-:Y:S05]  /*b150*/  BRA `(.L_x_213) ;  /* 0xffffffa800507947 */ /* 0x000fea000383ffff */
.L_x_107:
[----:B------:R-:W-:Y:S07]  /*b160*/  MOV R0, UR21 ;  /* 0x0000001500007c02 */ /* 0x000fee0008000f00 */
.L_x_214:
[----:B--2---:R2:W3:Y:S02]  /*b170*/  SYNCS.PHASECHK.TRANS64.TRYWAIT P0, [R0+URZ+0x110], R9 ;  /* 0x00011009000075a7 */ /* 0x0044e400080011ff */
[----:B---3--:R-:W-:Y:S05]  /*b180*/  @!P0 NANOSLEEP.SYNCS 0x989680 ;  /* 0x009896800000895d */ /* 0x008fea0003900000 */
[----:B------:R-:W3:Y:S02]  /*b190*/  @!P0 SYNCS.PHASECHK.TRANS64 P0, [R0+URZ+0x110], R9 ;  /* 0x00011009000085a7 */ /* 0x000ee400080010ff */
[----:B---3--:R-:W-:Y:S05]  /*b1a0*/  @!P0 BRA `(.L_x_214) ;  /* 0xfffffffc00f08947 */ /* 0x008fea000383ffff */
[----:B------:R-:W-:Y:S05]  /*b1b0*/  BRA `(.L_x_215) ;  /* 0xffffffa800987947 */ /* 0x000fea000383ffff */
.L_x_108:
[----:B------:R-:W-:Y:S07]  /*b1c0*/  MOV R0, UR21 ;  /* 0x0000001500007c02 */ /* 0x000fee0008000f00 */
.L_x_216:
[----:B--2---:R2:W3:Y:S02]  /*b1d0*/  SYNCS.PHASECHK.TRANS64.TRYWAIT P0, [R0+URZ+0x118], R9 ;  /* 0x00011809000075a7 */ /* 0x0044e400080011ff */
[----:B---3--:R-:W-:Y:S05]  /*b1e0*/  @!P0 NANOSLEEP.SYNCS 0x989680 ;  /* 0x009896800000895d */ /* 0x008fea0003900000 */
[----:B------:R-:W3:Y:S02]  /*b1f0*/  @!P0 SYNCS.PHASECHK.TRANS64 P0, [R0+URZ+0x118], R9 ;  /* 0x00011809000085a7 */ /* 0x000ee400080010ff */
[----:B---3--:R-:W-:Y:S05]  /*b200*/  @!P0 BRA `(.L_x_216) ;  /* 0xfffffffc00f08947 */ /* 0x008fea000383ffff */
[----:B------:R-:W-:Y:S05]  /*b210*/  BRA `(.L_x_217) ;  /* 0xffffffa800dc7947 */ /* 0x000fea000383ffff */
.L_x_110:
[----:B------:R-:W-:-:S07]  /*b220*/  MOV R0, UR21 ;  /* 0x0000001500007c02 */ /* 0x000fce0008000f00 */
.L_x_218:
[----:B--2---:R2:W4:Y:S02]  /*b230*/  SYNCS.PHASECHK.TRANS64.TRYWAIT P0, [R0+URZ+0x100], R3 ;  /* 0x00010003000075a7 */ /* 0x00452400080011ff */
[----:B----4-:R-:W-:Y:S05]  /*b240*/  @!P0 NANOSLEEP.SYNCS 0x989680 ;  /* 0x009896800000895d */ /* 0x010fea0003900000 */
[----:B------:R-:W4:Y:S02]  /*b250*/  @!P0 SYNCS.PHASECHK.TRANS64 P0, [R0+URZ+0x100], R3 ;  /* 0x00010003000085a7 */ /* 0x000f2400080010ff */
[----:B----4-:R-:W-:Y:S05]  /*b260*/  @!P0 BRA `(.L_x_218) ;  /* 0xfffffffc00f08947 */ /* 0x010fea000383ffff */
[----:B------:R-:W-:Y:S05]  /*b270*/  BRA `(.L_x_219) ;  /* 0xffffffac00507947 */ /* 0x000fea000383ffff */
.L_x_111:
[----:B--2---:R-:W-:-:S07]  /*b280*/  MOV R0, UR21 ;  /* 0x0000001500007c02 */ /* 0x004fce0008000f00 */
.L_x_220:
[----:B--2---:R2:W4:Y:S02]  /*b290*/  SYNCS.PHASECHK.TRANS64.TRYWAIT P0, [R0+URZ+0x108], R3 ;  /* 0x00010803000075a7 */ /* 0x00452400080011ff */
[----:B----4-:R-:W-:Y:S05]  /*b2a0*/  @!P0 NANOSLEEP.SYNCS 0x989680 ;  /* 0x009896800000895d */ /* 0x010fea0003900000 */
[----:B------:R-:W4:Y:S02]  /*b2b0*/  @!P0 SYNCS.PHASECHK.TRANS64 P0, [R0+URZ+0x108], R3 ;  /* 0x00010803000085a7 */ /* 0x000f2400080010ff */
[----:B----4-:R-:W-:Y:S05]  /*b2c0*/  @!P0 BRA `(.L_x_220) ;  /* 0xfffffffc00f08947 */ /* 0x010fea000383ffff */
[----:B------:R-:W-:Y:S05]  /*b2d0*/  BRA `(.L_x_221) ;  /* 0xffffffac00407947 */ /* 0x000fea000383ffff */
.L_x_112:
[----:B--2---:R-:W-:-:S07]  /*b2e0*/  MOV R0, UR21 ;  /* 0x0000001500007c02 */ /* 0x004fce0008000f00 */
.L_x_222:
[----:B--2---:R2:W4:Y:S02]  /*b2f0*/  SYNCS.PHASECHK.TRANS64.TRYWAIT P0, [R0+URZ+0x110], R3 ;  /* 0x00011003000075a7 */ /* 0x00452400080011ff */
[----:B----4-:R-:W-:Y:S05]  /*b300*/  @!P0 NANOSLEEP.SYNCS 0x989680 ;  /* 0x009896800000895d */ /* 0x010fea0003900000 */
[----:B------:R-:W4:Y:S02]  /*b310*/  @!P0 SYNCS.PHASECHK.TRANS64 P0, [R0+URZ+0x110], R3 ;  /* 0x00011003000085a7 */ /* 0x000f2400080010ff */
[----:B----4-:R-:W-:Y:S05]  /*b320*/  @!P0 BRA `(.L_x_222) ;  /* 0xfffffffc00f08947 */ /* 0x010fea000383ffff */
[----:B------:R-:W-:Y:S05]  /*b330*/  BRA `(.L_x_223) ;  /* 0xffffffac00307947 */ /* 0x000fea000383ffff */
.L_x_114:
[----:B-1----:R1:W2:Y:S02]  /*b340*/  SYNCS.PHASECHK.TRANS64.TRYWAIT P0, [R3+URZ+0x130], R0 ;  /* 0x00013000030075a7 */ /* 0x0022a400080011ff */
[----:B--2---:R-:W-:Y:S05]  /*b350*/  @!P0 NANOSLEEP.SYNCS 0x989680 ;  /* 0x009896800000895d */ /* 0x004fea0003900000 */
[----:B------:R-:W2:Y:S02]  /*b360*/  @!P0 SYNCS.PHASECHK.TRANS64 P0, [R3+URZ+0x130], R0 ;  /* 0x00013000030085a7 */ /* 0x000ea400080010ff */
[----:B--2---:R-:W-:Y:S05]  /*b370*/  @!P0 BRA `(.L_x_114) ;  /* 0xfffffffc00f08947 */ /* 0x004fea000383ffff */
[----:B------:R-:W-:Y:S05]  /*b380*/  BRA `(.L_x_224) ;  /* 0xffffffac00f07947 */ /* 0x000fea000383ffff */
.L_x_125:
[----:B-1----:R-:W-:Y:S04]  /*b390*/  MOV R2, UR43 ;  /* 0x0000002b00027c02 */ /* 0x002fe80008000f00 */
[----:B------:R1:W2:Y:S03]  /*b3a0*/  SYNCS.PHASECHK.TRANS64.TRYWAIT P1, [R2+URZ+0xe0], R3 ;  /* 0x0000e003020075a7 */ /* 0x0002a600080211ff */
[----:B--2---:R-:W-:Y:S05]  /*b3b0*/  @!P1 NANOSLEEP.SYNCS 0x989680 ;  /* 0x009896800000995d */ /* 0x004fea0003900000 */
[----:B------:R-:W2:Y:S02]  /*b3c0*/  @!P1 SYNCS.PHASECHK.TRANS64 P1, [R2+URZ+0xe0], R3 ;  /* 0x0000e003020095a7 */ /* 0x000ea400080210ff */
[----:B--2---:R-:W-:Y:S05]  /*b3d0*/  @!P1 BRA `(.L_x_125) ;  /* 0xfffffffc00ec9947 */ /* 0x004fea000383ffff */
[----:B------:R-:W-:Y:S05]  /*b3e0*/  BRA `(.L_x_124) ;  /* 0xffffffbc00607947 */ /* 0x000fea000383ffff */
.L_x_127:
[----:B-1----:R1:W4:Y:S02]  /*b3f0*/  SYNCS.PHASECHK.TRANS64.TRYWAIT P0, [R99+URZ+0x150], R0 ;  /* 0x00015000630075a7 */ /* 0x00232400080011ff */
[----:B----4-:R-:W-:Y:S05]  /*b400*/  @!P0 NANOSLEEP.SYNCS 0x989680 ;  /* 0x009896800000895d */ /* 0x010fea0003900000 */
[----:B------:R-:W4:Y:S02]  /*b410*/  @!P0 SYNCS.PHASECHK.TRANS64 P0, [R99+URZ+0x150], R0 ;  /* 0x00015000630085a7 */ /* 0x000f2400080010ff */
[----:B----4-:R-:W-:Y:S05]  /*b420*/  @!P0 BRA `(.L_x_127) ;  /* 0xfffffffc00f08947 */ /* 0x010fea000383ffff */
[----:B------:R-:W-:Y:S05]  /*b430*/  BRA `(.L_x_126) ;  /* 0xffffffbc00887947 */ /* 0x000fea000383ffff */
.L_x_136:
[----:B---3--:R3:W4:Y:S02]  /*b440*/  SYNCS.PHASECHK.TRANS64.TRYWAIT P0, [R3+URZ+0xe0], R0 ;  /* 0x0000e000030075a7 */ /* 0x00872400080011ff */
[----:B----4-:R-:W-:Y:S05]  /*b450*/  @!P0 NANOSLEEP.SYNCS 0x989680 ;  /* 0x009896800000895d */ /* 0x010fea0003900000 */
[----:B------:R-:W4:Y:S02]  /*b460*/  @!P0 SYNCS.PHASECHK.TRANS64 P0, [R3+URZ+0xe0], R0 ;  /* 0x0000e000030085a7 */ /* 0x000f2400080010ff */
[----:B----4-:R-:W-:Y:S05]  /*b470*/  @!P0 BRA `(.L_x_136) ;  /* 0xfffffffc00f08947 */ /* 0x010fea000383ffff */
[----:B------:R-:W-:Y:S05]  /*b480*/  BRA `(.L_x_135) ;  /* 0xffffffc800647947 */ /* 0x000fea000383ffff */
.L_x_144:
[----:B---3--:R3:W4:Y:S02]  /*b490*/  SYNCS.PHASECHK.TRANS64.TRYWAIT P0, [R62+URZ+0xe0], R5 ;  /* 0x0000e0053e0075a7 */ /* 0x00872400080011ff */
[----:B----4-:R-:W-:Y:S05]  /*b4a0*/  @!P0 NANOSLEEP.SYNCS 0x989680 ;  /* 0x009896800000895d */ /* 0x010fea0003900000 */
[----:B------:R-:W4:Y:S02]  /*b4b0*/  @!P0 SYNCS.PHASECHK.TRANS64 P0, [R62+URZ+0xe0], R5 ;  /* 0x0000e0053e0085a7 */ /* 0x000f2400080010ff */
[----:B----4-:R-:W-:Y:S05]  /*b4c0*/  @!P0 BRA `(.L_x_144) ;  /* 0xfffffffc00f08947 */ /* 0x010fea000383ffff */
[----:B------:R-:W-:Y:S05]  /*b4d0*/  BRA `(.L_x_143) ;  /* 0xffffffd400687947 */ /* 0x000fea000383ffff */
.L_x_152:
[----:B---3--:R3:W4:Y:S02]  /*b4e0*/  SYNCS.PHASECHK.TRANS64.TRYWAIT P0, [R62+URZ+0xe0], R5 ;  /* 0x0000e0053e0075a7 */ /* 0x00872400080011ff */
[----:B----4-:R-:W-:Y:S05]  /*b4f0*/  @!P0 NANOSLEEP.SYNCS 0x989680 ;  /* 0x009896800000895d */ /* 0x010fea0003900000 */
[----:B------:R-:W4:Y:S02]  /*b500*/  @!P0 SYNCS.PHASECHK.TRANS64 P0, [R62+URZ+0xe0], R5 ;  /* 0x0000e0053e0085a7 */ /* 0x000f2400080010ff */
[----:B----4-:R-:W-:Y:S05]  /*b510*/  @!P0 BRA `(.L_x_152) ;  /* 0xfffffffc00f08947 */ /* 0x010fea000383ffff */
[----:B------:R-:W-:Y:S05]  /*b520*/  BRA `(.L_x_151) ;  /* 0xffffffe0006c7947 */ /* 0x000fea000383ffff */
        .weak           $__internal_0_$__cuda_sm10x_tcgen05_guardrail_trap_col_being_dealloced_not_returned_by_alloc
        .type           $__internal_0_$__cuda_sm10x_tcgen05_guardrail_trap_col_being_dealloced_not_returned_by_alloc,@function
        .size           $__internal_0_$__cuda_sm10x_tcgen05_guardrail_trap_col_being_dealloced_not_returned_by_alloc,($__internal_1_$__cuda_sm10x_tcgen05_guardrail_trap_phase_invalid_during_alloc - $__internal_0_$__cuda_sm10x_tcgen05_guardrail_trap_col_being_dealloced_not_returned_by_alloc)
$__internal_0_$__cuda_sm10x_tcgen05_guardrail_trap_col_being_dealloced_not_returned_by_alloc:
[----:B------:R-:W-:Y:S05]  /*b530*/  BPT.TRAP 0x1 ;  /* 0x000000040000795c */ /* 0x000fea0000300000 */
[----:B------:R-:W-:-:S04]  /*b540*/  HFMA2 R3, -RZ, RZ, 0, 0 ;  /* 0x00000000ff037431 */ /* 0x000fc800000001ff */
[----:B------:R-:W-:Y:S05]  /*b550*/  RET.REL.NODEC R2 `(_ZN7cutlass13device_kernelINS_4gemm6kernel13GemmUniversalIN4cute5tupleIJiiiiEEENS1_10collective13CollectiveMmaINS1_46MainloopSm100TmaUmmaWarpSpecializedBlockScaledILi14ELi2ELi2ENS5_IJNS4_1CILi2EEESB_NSA_ILi1EEEEEEEENS5_IJNSA_ILi256EEENSA_ILi128EEESG_EEENS5_IJNS_12float_e2m1_tENS_13float_ue8m0_tEEEENS5_IJNS5_IJlSC_lEEENS4_6LayoutINS5_IJNS5_IJNS5_IJNSA_ILi32EEENSA_ILi4EEEEEEiEEESQ_NS5_IJSC_iEEEEEENS5_IJNS5_IJNS5_IJNSA_ILi16EEESO_EEEiEEENS5_IJNS5_IJNSA_ILi0EEESC_EEENSA_ILi512EEEEEENS5_IJSW_iEEEEEEEEEEESK_S13_NS4_8TiledMMAINS4_8MMA_AtomIJNS4_23SM100_MMA_MXF4_2x1SM_SSISI_SI_fSJ_Li256ELi128ELi32ELNS4_4UMMA5MajorE0ELS18_0ELNS17_7ScaleInE0ELS19_0EEEEEENSM_INS5_IJSC_SC_SC_EEENS5_IJSW_SW_SW_EEEEENS5_IJNS4_10UnderscoreES1F_S1F_EEEEENS5_IJNS4_28SM100_TMA_2SM_LOAD_MULTICASTES1I_EEENS5_IJNS4_14ComposedLayoutINS4_7SwizzleILi2ELi4ELi3EEENS4_18smem_ptr_flag_bitsILi4EEENSM_INS5_IJNSA_ILi8EEESG_EEENS5_IJSG_SC_EEEEEEENSM_INS5_IJNS5_IJNS5_IJSP_SC_EEENS5_IJSN_SB_EEEEEESC_NS5_IJSB_SC_EEEEEENS5_IJNS5_IJNS5_IJSU_SY_EEESX_EEESW_NS5_IJSB_SY_EEEEEEEEEEEvNS4_8identityENS5_IJNS4_18SM100_TMA_2SM_LOADES1I_EEES24_vS25_EENS_8epilogue10collective18CollectiveEpilogueINS29_23Sm100TmaWarpSpecializedILi4ELi2ELi32ELb1ELb0EEEJNS5_IJSG_SG_SG_EEENS5_IJNSM_ISG_SC_EENSM_ISN_SC_EEEEENS_10bfloat16_tESL_S2I_SL_NS29_6fusion15FusionCallbacksIS2D_NS2J_17LinearCombinationIS2I_fS2I_fLNS_15FloatRoundStyleE2EEES2E_S2H_JEEENS4_5SM1004TMEM4LOAD26SM100_TMEM_LOAD_32dp32b32xENS4_13SM90_TMA_LOADENS1K_IS1M_NS1N_ILi16EEENSM_INS5_IJS1P_SN_EEENS5_IJSN_SC_EEEEEEENS4_39AutoVectorizingCopyWithAssumedAlignmentILi128EEENS4_14SM90_TMA_STOREES2Y_S30_S30_EEEvvEEEEvNT_6ParamsE) ;  /* 0xffffff4802a87950 */ /* 0x000fea0003c3ffff */
        .weak           $__internal_1_$__cuda_sm10x_tcgen05_guardrail_trap_phase_invalid_during_alloc
        .type           $__internal_1_$__cuda_sm10x_tcgen05_guardrail_trap_phase_invalid_during_alloc,@function
        .size           $__internal_1_$__cuda_sm10x_tcgen05_guardrail_trap_phase_invalid_during_alloc,($__internal_2_$__cuda_sm10x_tcgen05_guardrail_trap_unallocated_columns_being_dealloced - $__internal_1_$__cuda_sm10x_tcgen05_guardrail_trap_phase_invalid_during_alloc)
$__internal_1_$__cuda_sm10x_tcgen05_guardrail_trap_phase_invalid_during_alloc:
[----:B------:R-:W-:Y:S05]  /*b560*/  BPT.TRAP 0x1 ;  /* 0x000000040000795c */ /* 0x000fea0000300000 */
[----:B------:R-:W-:-:S04]  /*b570*/  MOV R5, 0x0 ;  /* 0x0000000000057802 */ /* 0x000fc80000000f00 */
[----:B------:R-:W-:Y:S05]  /*b580*/  RET.REL.NODEC R4 `(_ZN7cutlass13device_kernelINS_4gemm6kernel13GemmUniversalIN4cute5tupleIJiiiiEEENS1_10collective13CollectiveMmaINS1_46MainloopSm100TmaUmmaWarpSpecializedBlockScaledILi14ELi2ELi2ENS5_IJNS4_1CILi2EEESB_NSA_ILi1EEEEEEEENS5_IJNSA_ILi256EEENSA_ILi128EEESG_EEENS5_IJNS_12float_e2m1_tENS_13float_ue8m0_tEEEENS5_IJNS5_IJlSC_lEEENS4_6LayoutINS5_IJNS5_IJNS5_IJNSA_ILi32EEENSA_ILi4EEEEEEiEEESQ_NS5_IJSC_iEEEEEENS5_IJNS5_IJNS5_IJNSA_ILi16EEESO_EEEiEEENS5_IJNS5_IJNSA_ILi0EEESC_EEENSA_ILi512EEEEEENS5_IJSW_iEEEEEEEEEEESK_S13_NS4_8TiledMMAINS4_8MMA_AtomIJNS4_23SM100_MMA_MXF4_2x1SM_SSISI_SI_fSJ_Li256ELi128ELi32ELNS4_4UMMA5MajorE0ELS18_0ELNS17_7ScaleInE0ELS19_0EEEEEENSM_INS5_IJSC_SC_SC_EEENS5_IJSW_SW_SW_EEEEENS5_IJNS4_10UnderscoreES1F_S1F_EEEEENS5_IJNS4_28SM100_TMA_2SM_LOAD_MULTICASTES1I_EEENS5_IJNS4_14ComposedLayoutINS4_7SwizzleILi2ELi4ELi3EEENS4_18smem_ptr_flag_bitsILi4EEENSM_INS5_IJNSA_ILi8EEESG_EEENS5_IJSG_SC_EEEEEEENSM_INS5_IJNS5_IJNS5_IJSP_SC_EEENS5_IJSN_SB_EEEEEESC_NS5_IJSB_SC_EEEEEENS5_IJNS5_IJNS5_IJSU_SY_EEESX_EEESW_NS5_IJSB_SY_EEEEEEEEEEEvNS4_8identityENS5_IJNS4_18SM100_TMA_2SM_LOADES1I_EEES24_vS25_EENS_8epilogue10collective18CollectiveEpilogueINS29_23Sm100TmaWarpSpecializedILi4ELi2ELi32ELb1ELb0EEEJNS5_IJSG_SG_SG_EEENS5_IJNSM_ISG_SC_EENSM_ISN_SC_EEEEENS_10bfloat16_tESL_S2I_SL_NS29_6fusion15FusionCallbacksIS2D_NS2J_17LinearCombinationIS2I_fS2I_fLNS_15FloatRoundStyleE2EEES2E_S2H_JEEENS4_5SM1004TMEM4LOAD26SM100_TMEM_LOAD_32dp32b32xENS4_13SM90_TMA_LOADENS1K_IS1M_NS1N_ILi16EEENSM_INS5_IJS1P_SN_EEENS5_IJSN_SC_EEEEEEENS4_39AutoVectorizingCopyWithAssumedAlignmentILi128EEENS4_14SM90_TMA_STOREES2Y_S30_S30_EEEvvEEEEvNT_6ParamsE) ;  /* 0xffffff48049c7950 */ /* 0x000fea0003c3ffff */
        .weak           $__internal_2_$__cuda_sm10x_tcgen05_guardrail_trap_unallocated_columns_being_dealloced
        .type           $__internal_2_$__cuda_sm10x_tcgen05_guardrail_trap_unallocated_columns_being_dealloced,@function
        .size           $__internal_2_$__cuda_sm10x_tcgen05_guardrail_trap_unallocated_columns_being_dealloced,(.L_x_226 - $__internal_2_$__cuda_sm10x_tcgen05_guardrail_trap_unallocated_columns_being_dealloced)
$__internal_2_$__cuda_sm10x_tcgen05_guardrail_trap_unallocated_columns_being_dealloced:
[----:B------:R-:W-:Y:S05]  /*b590*/  BPT.TRAP 0x1 ;  /* 0x000000040000795c */ /* 0x000fea0000300000 */
[----:B------:R-:W-:-:S04]  /*b5a0*/  HFMA2 R3, -RZ, RZ, 0, 0 ;  /* 0x00000000ff037431 */ /* 0x000fc800000001ff */
[----:B------:R-:W-:Y:S05]  /*b5b0*/  RET.REL.NODEC R2 `(_ZN7cutlass13device_kernelINS_4gemm6kernel13GemmUniversalIN4cute5tupleIJiiiiEEENS1_10collective13CollectiveMmaINS1_46MainloopSm100TmaUmmaWarpSpecializedBlockScaledILi14ELi2ELi2ENS5_IJNS4_1CILi2EEESB_NSA_ILi1EEEEEEEENS5_IJNSA_ILi256EEENSA_ILi128EEESG_EEENS5_IJNS_12float_e2m1_tENS_13float_ue8m0_tEEEENS5_IJNS5_IJlSC_lEEENS4_6LayoutINS5_IJNS5_IJNS5_IJNSA_ILi32EEENSA_ILi4EEEEEEiEEESQ_NS5_IJSC_iEEEEEENS5_IJNS5_IJNS5_IJNSA_ILi16EEESO_EEEiEEENS5_IJNS5_IJNSA_ILi0EEESC_EEENSA_ILi512EEEEEENS5_IJSW_iEEEEEEEEEEESK_S13_NS4_8TiledMMAINS4_8MMA_AtomIJNS4_23SM100_MMA_MXF4_2x1SM_SSISI_SI_fSJ_Li256ELi128ELi32ELNS4_4UMMA5MajorE0ELS18_0ELNS17_7ScaleInE0ELS19_0EEEEEENSM_INS5_IJSC_SC_SC_EEENS5_IJSW_SW_SW_EEEEENS5_IJNS4_10UnderscoreES1F_S1F_EEEEENS5_IJNS4_28SM100_TMA_2SM_LOAD_MULTICASTES1I_EEENS5_IJNS4_14ComposedLayoutINS4_7SwizzleILi2ELi4ELi3EEENS4_18smem_ptr_flag_bitsILi4EEENSM_INS5_IJNSA_ILi8EEESG_EEENS5_IJSG_SC_EEEEEEENSM_INS5_IJNS5_IJNS5_IJSP_SC_EEENS5_IJSN_SB_EEEEEESC_NS5_IJSB_SC_EEEEEENS5_IJNS5_IJNS5_IJSU_SY_EEESX_EEESW_NS5_IJSB_SY_EEEEEEEEEEEvNS4_8identityENS5_IJNS4_18SM100_TMA_2SM_LOADES1I_EEES24_vS25_EENS_8epilogue10collective18CollectiveEpilogueINS29_23Sm100TmaWarpSpecializedILi4ELi2ELi32ELb1ELb0EEEJNS5_IJSG_SG_SG_EEENS5_IJNSM_ISG_SC_EENSM_ISN_SC_EEEEENS_10bfloat16_tESL_S2I_SL_NS29_6fusion15FusionCallbacksIS2D_NS2J_17LinearCombinationIS2I_fS2I_fLNS_15FloatRoundStyleE2EEES2E_S2H_JEEENS4_5SM1004TMEM4LOAD26SM100_TMEM_LOAD_32dp32b32xENS4_13SM90_TMA_LOADENS1K_IS1M_NS1N_ILi16EEENSM_INS5_IJS1P_SN_EEENS5_IJSN_SC_EEEEEEENS4_39AutoVectorizingCopyWithAssumedAlignmentILi128EEENS4_14SM90_TMA_STOREES2Y_S30_S30_EEEvvEEEEvNT_6ParamsE) ;  /* 0xffffff4802907950 */ /* 0x000fea0003c3ffff */
.L_x_225:
[----:B------:R-:W-:-:S00]  /*b5c0*/  BRA `(.L_x_225) ;  /* 0xfffffffc00fc7947 */ /* 0x000fc0000383ffff */
[----:B------:R-:W-:-:S00]  /*b5d0*/  NOP ;  /* 0x0000000000007918 */ /* 0x000fc00000000000 */
        /* <DEDUP_REMOVED lines=10> */
.L_x_226:


//--------------------- .nv.global.init           --------------------------
	.section	.nv.global.init,"aw",@progbits
.nv.global.init:
	.type		$str$29,@object
	.size		$str$29,($str$30 - $str$29)
$str$29:
        /*0000*/ 	.byte	0x28, 0x61, 0x64, 0x64, 0x72, 0x65, 0x73, 0x73, 0x20, 0x26, 0x20, 0x6d, 0x61, 0x73, 0x6b, 0x29
        /*0010*/ 	.byte	0x20, 0x3d, 0x3d, 0x20, 0x30, 0x00
	.type		$str$30,@object
	.size		$str$30,($str$26 - $str$30)
$str$30:
        /*0016*/ 	.byte	0x2f, 0x74, 0x6d, 0x70, 0x2f, 0x63, 0x75, 0x74, 0x6c, 0x61, 0x73, 0x73, 0x5f, 0x73, 0x77, 0x65
        /*0026*/ 	.byte	0x65, 0x70, 0x5f, 0x73, 0x72, 0x63, 0x2f, 0x69, 0x6e, 0x63, 0x6c, 0x75, 0x64, 0x65, 0x2f, 0x63
        /*0036*/ 	.byte	0x75, 0x74, 0x65, 0x2f, 0x70, 0x6f, 0x69, 0x6e, 0x74, 0x65, 0x72, 0x5f, 0x66, 0x6c, 0x61, 0x67
        /*0046*/ 	.byte	0x67, 0x65, 0x64, 0x2e, 0x68, 0x70, 0x70, 0x00
	.type		$str$26,@object
	.size		$str$26,($str$25 - $str$26)
$str$26:
        /*004e*/ 	.byte	0x2f, 0x74, 0x6d, 0x70, 0x2f, 0x63, 0x75, 0x74, 0x6c, 0x61, 0x73, 0x73, 0x5f, 0x73, 0x77, 0x65
        /*005e*/ 	.byte	0x65, 0x70, 0x5f, 0x73, 0x72, 0x63, 0x2f, 0x69, 0x6e, 0x63, 0x6c, 0x75, 0x64, 0x65, 0x2f, 0x63
        /*006e*/ 	.byte	0x75, 0x74, 0x65, 0x2f, 0x61, 0x74, 0x6f, 0x6d, 0x2f, 0x63, 0x6f, 0x70, 0x79, 0x5f, 0x74, 0x72
        /*007e*/ 	.byte	0x61, 0x69, 0x74, 0x73, 0x5f, 0x73, 0x6d, 0x31, 0x30, 0x30, 0x2e, 0x68, 0x70, 0x70, 0x00
	.type		$str$25,@object
	.size		$str$25,(__unnamed_1 - $str$25)
$str$25:
        /*008d*/ 	.byte	0x28, 0x28, 0x75, 0x69, 0x6e, 0x74, 0x33, 0x32, 0x5f, 0x74, 0x28, 0x74, 0x68, 0x72, 0x65, 0x61
        /*009d*/ 	.byte	0x64, 0x49, 0x64, 0x78, 0x2e, 0x78, 0x29, 0x20, 0x2f, 0x20, 0x33, 0x32, 0x29, 0x20, 0x25, 0x20
        /*00ad*/ 	.byte	0x34, 0x29, 0x20, 0x3d, 0x3d, 0x20, 0x28, 0x28, 0x28, 0x74, 0x6d, 0x65, 0x6d, 0x5f, 0x61, 0x64
        /*00bd*/ 	.byte	0x64, 0x72, 0x20, 0x3e, 0x3e, 0x20, 0x31, 0x36, 0x29, 0x20, 0x2f, 0x20, 0x33, 0x32, 0x29, 0x20
        /*00cd*/ 	.byte	0x25, 0x20, 0x34, 0x29, 0x00
	.type		__unnamed_1,@object
	.size		__unnamed_1,(__unnamed_2 - __unnamed_1)
__unnamed_1:
        /*00d2*/ 	.byte	0x61, 0x75, 0x74, 0x6f, 0x20, 0x63, 0x75, 0x74, 0x65, 0x3a, 0x3a, 0x61, 0x73, 0x5f, 0x70, 0x6f
        /* <DEDUP_REMOVED lines=24> */
        /*0262*/ 	.byte	0x34, 0x30, 0x39, 0x36, 0x3e, 0x3e, 0x3e, 0x3e, 0x5d, 0x00
	.type		__unnamed_2,@object
	.size		__unnamed_2,(.L_2 - __unnamed_2)
__unnamed_2:
        /* <DEDUP_REMOVED lines=42> */
        /*050c*/ 	.byte	0x3e, 0x3e, 0x5d, 0x00
.L_2:


//--------------------- .nv.shared._ZN7cutlass13device_kernelINS_4gemm6kernel13GemmUniversalIN4cute5tupleIJiiiiEEENS1_10collective13CollectiveMmaINS1_46MainloopSm100TmaUmmaWarpSpecializedBlockScaledILi14ELi2ELi2ENS5_IJNS4_1CILi2EEESB_NSA_ILi1EEEEEEEENS5_IJNSA_ILi256EEENSA_ILi128EEESG_EEENS5_IJNS_12float_e2m1_tENS_13float_ue8m0_tEEEENS5_IJNS5_IJlSC_lEEENS4_6LayoutINS5_IJNS5_IJNS5_IJNSA_ILi32EEENSA_ILi4EEEEEEiEEESQ_NS5_IJSC_iEEEEEENS5_IJNS5_IJNS5_IJNSA_ILi16EEESO_EEEiEEENS5_IJNS5_IJNSA_ILi0EEESC_EEENSA_ILi512EEEEEENS5_IJSW_iEEEEEEEEEEESK_S13_NS4_8TiledMMAINS4_8MMA_AtomIJNS4_23SM100_MMA_MXF4_2x1SM_SSISI_SI_fSJ_Li256ELi128ELi32ELNS4_4UMMA5MajorE0ELS18_0ELNS17_7ScaleInE0ELS19_0EEEEEENSM_INS5_IJSC_SC_SC_EEENS5_IJSW_SW_SW_EEEEENS5_IJNS4_10UnderscoreES1F_S1F_EEEEENS5_IJNS4_28SM100_TMA_2SM_LOAD_MULTICASTES1I_EEENS5_IJNS4_14ComposedLayoutINS4_7SwizzleILi2ELi4ELi3EEENS4_18smem_ptr_flag_bitsILi4EEENSM_INS5_IJNSA_ILi8EEESG_EEENS5_IJSG_SC_EEEEEEENSM_INS5_IJNS5_IJNS5_IJSP_SC_EEENS5_IJSN_SB_EEEEEESC_NS5_IJSB_SC_EEEEEENS5_IJNS5_IJNS5_IJSU_SY_EEESX_EEESW_NS5_IJSB_SY_EEEEEEEEEEEvNS4_8identityENS5_IJNS4_18SM100_TMA_2SM_LOADES1I_EEES24_vS25_EENS_8epilogue10collective18CollectiveEpilogueINS29_23Sm100TmaWarpSpecializedILi4ELi2ELi32ELb1ELb0EEEJNS5_IJSG_SG_SG_EEENS5_IJNSM_ISG_SC_EENSM_ISN_SC_EEEEENS_10bfloat16_tESL_S2I_SL_NS29_6fusion15FusionCallbacksIS2D_NS2J_17LinearCombinationIS2I_fS2I_fLNS_15FloatRoundStyleE2EEES2E_S2H_JEEENS4_5SM1004TMEM4LOAD26SM100_TMEM_LOAD_32dp32b32xENS4_13SM90_TMA_LOADENS1K_IS1M_NS1N_ILi16EEENSM_INS5_IJS1P_SN_EEENS5_IJSN_SC_EEEEEEENS4_39AutoVectorizingCopyWithAssumedAlignmentILi128EEENS4_14SM90_TMA_STOREES2Y_S30_S30_EEEvvEEEEvNT_6ParamsE --------------------------
	.section	.nv.shared._ZN7cutlass13device_kernelINS_4gemm6kernel13GemmUniversalIN4cute5tupleIJiiiiEEENS1_10collective13CollectiveMmaINS1_46MainloopSm100TmaUmmaWarpSpecializedBlockScaledILi14ELi2ELi2ENS5_IJNS4_1CILi2EEESB_NSA_ILi1EEEEEEEENS5_IJNSA_ILi256EEENSA_ILi128EEESG_EEENS5_IJNS_12float_e2m1_tENS_13float_ue8m0_tEEEENS5_IJNS5_IJlSC_lEEENS4_6LayoutINS5_IJNS5_IJNS5_IJNSA_ILi32EEENSA_ILi4EEEEEEiEEESQ_NS5_IJSC_iEEEEEENS5_IJNS5_IJNS5_IJNSA_ILi16EEESO_EEEiEEENS5_IJNS5_IJNSA_ILi0EEESC_EEENSA_ILi512EEEEEENS5_IJSW_iEEEEEEEEEEESK_S13_NS4_8TiledMMAINS4_8MMA_AtomIJNS4_23SM100_MMA_MXF4_2x1SM_SSISI_SI_fSJ_Li256ELi128ELi32ELNS4_4UMMA5MajorE0ELS18_0ELNS17_7ScaleInE0ELS19_0EEEEEENSM_INS5_IJSC_SC_SC_EEENS5_IJSW_SW_SW_EEEEENS5_IJNS4_10UnderscoreES1F_S1F_EEEEENS5_IJNS4_28SM100_TMA_2SM_LOAD_MULTICASTES1I_EEENS5_IJNS4_14ComposedLayoutINS4_7SwizzleILi2ELi4ELi3EEENS4_18smem_ptr_flag_bitsILi4EEENSM_INS5_IJNSA_ILi8EEESG_EEENS5_IJSG_SC_EEEEEEENSM_INS5_IJNS5_IJNS5_IJSP_SC_EEENS5_IJSN_SB_EEEEEESC_NS5_IJSB_SC_EEEEEENS5_IJNS5_IJNS5_IJSU_SY_EEESX_EEESW_NS5_IJSB_SY_EEEEEEEEEEEvNS4_8identityENS5_IJNS4_18SM100_TMA_2SM_LOADES1I_EEES24_vS25_EENS_8epilogue10collective18CollectiveEpilogueINS29_23Sm100TmaWarpSpecializedILi4ELi2ELi32ELb1ELb0EEEJNS5_IJSG_SG_SG_EEENS5_IJNSM_ISG_SC_EENSM_ISN_SC_EEEEENS_10bfloat16_tESL_S2I_SL_NS29_6fusion15FusionCallbacksIS2D_NS2J_17LinearCombinationIS2I_fS2I_fLNS_15FloatRoundStyleE2EEES2E_S2H_JEEENS4_5SM1004TMEM4LOAD26SM100_TMEM_LOAD_32dp32b32xENS4_13SM90_TMA_LOADENS1K_IS1M_NS1N_ILi16EEENSM_INS5_IJS1P_SN_EEENS5_IJSN_SC_EEEEEEENS4_39AutoVectorizingCopyWithAssumedAlignmentILi128EEENS4_14SM90_TMA_STOREES2Y_S30_S30_EEEvvEEEEvNT_6ParamsE,"aw",@nobits
	.sectionflags	@""
	.align	16
	.zero		1024


//--------------------- .nv.shared.reserved.0     --------------------------
	.section	.nv.shared.reserved.0,"aw",@nobits
	.weak		__nv_reservedSMEM_offset_0_alias
	.size		__nv_reservedSMEM_offset_0_alias, 0, 64
	.other		__nv_reservedSMEM_offset_0_alias,@"STO_CUDA_RESERVED_SHARED STV_DEFAULT"
__nv_reservedSMEM_offset_0_alias:
	.zero		0
.nv.shared.reserved.0:
	.zero		64
	.weak		__nv_reservedSMEM_tcgen05_partition
	.type		__nv_reservedSMEM_tcgen05_partition,@object
	.size		__nv_reservedSMEM_tcgen05_partition,(.L_0 - __nv_reservedSMEM_tcgen05_partition)
__nv_reservedSMEM_tcgen05_partition:
	.zero		32
.L_0:


//--------------------- .nv.global                --------------------------
	.section	.nv.global,"aw",@nobits
.nv.global:
	.type		_ZN40_INTERNAL_dde897d5_4_k_cu_8a136936_353834cute1_E,@object
	.size		_ZN40_INTERNAL_dde897d5_4_k_cu_8a136936_353834cute1_E,(_ZN40_INTERNAL_dde897d5_4_k_cu_8a136936_353834cuda3std3__45__cpo6cbeginE - _ZN40_INTERNAL_dde897d5_4_k_cu_8a136936_353834cute1_E)
_ZN40_INTERNAL_dde897d5_4_k_cu_8a136936_353834cute1_E:
	.zero		1
	.type		_ZN40_INTERNAL_dde897d5_4_k_cu_8a136936_353834cuda3std3__45__cpo6cbeginE,@object
	.size		_ZN40_INTERNAL_dde897d5_4_k_cu_8a136936_353834cuda3std3__45__cpo6cbeginE,(_ZN40_INTERNAL_dde897d5_4_k_cu_8a136936_353834cuda3std3__48in_placeE - _ZN40_INTERNAL_dde897d5_4_k_cu_8a136936_353834cuda3std3__45__cpo6cbeginE)
_ZN40_INTERNAL_dde897d5_4_k_cu_8a136936_353834cuda3std3__45__cpo6cbeginE:
	.zero		1
	.type		_ZN40_INTERNAL_dde897d5_4_k_cu_8a136936_353834cuda3std3__48in_placeE,@object
	.size		_ZN40_INTERNAL_dde897d5_4_k_cu_8a136936_353834cuda3std3__48in_placeE,(_ZN40_INTERNAL_dde897d5_4_k_cu_8a136936_353834cuda3std6ranges3__45__cpo9iter_moveE - _ZN40_INTERNAL_dde897d5_4_k_cu_8a136936_353834cuda3std3__48in_placeE)
_ZN40_INTERNAL_dde897d5_4_k_cu_8a136936_353834cuda3std3__48in_placeE:
	.zero		1
	.type		_ZN40_INTERNAL_dde897d5_4_k_cu_8a136936_353834cuda3std6ranges3__45__cpo9iter_moveE,@object
	.size		_ZN40_INTERNAL_dde897d5_4_k_cu_8a136936_353834cuda3std6ranges3__45__cpo9iter_moveE,(_ZN40_INTERNAL_dde897d5_4_k_cu_8a136936_353834cuda3std3__45__cpo5beginE - _ZN40_INTERNAL_dde897d5_4_k_cu_8a136936_353834cuda3std6ranges3__45__cpo9iter_moveE)
_ZN40_INTERNAL_dde897d5_4_k_cu_8a136936_353834cuda3std6ranges3__45__cpo9iter_moveE:
	.zero		1
	.type		_ZN40_INTERNAL_dde897d5_4_k_cu_8a136936_353834cuda3std3__45__cpo5beginE,@object
	.size		_ZN40_INTERNAL_dde897d5_4_k_cu_8a136936_353834cuda3std3__45__cpo5beginE,(_ZN40_INTERNAL_dde897d5_4_k_cu_8a136936_353834cuda3std3__442_GLOBAL__N__dde897d5_4_k_cu_8a136936_353836ignoreE - _ZN40_INTERNAL_dde897d5_4_k_cu_8a136936_353834cuda3std3__45__cpo5beginE)
_ZN40_INTERNAL_dde897d5_4_k_cu_8a136936_353834cuda3std3__45__cpo5beginE:
	.zero		1
	.type		_ZN40_INTERNAL_dde897d5_4_k_cu_8a136936_353834cuda3std3__442_GLOBAL__N__dde897d5_4_k_cu_8a136936_353836ignoreE,@object
	.size		_ZN40_INTERNAL_dde897d5_4_k_cu_8a136936_353834cuda3std3__442_GLOBAL__N__dde897d5_4_k_cu_8a136936_353836ignoreE,(_ZN40_INTERNAL_dde897d5_4_k_cu_8a136936_353834cute7productE - _ZN40_INTERNAL_dde897d5_4_k_cu_8a136936_353834cuda3std3__442_GLOBAL__N__dde897d5_4_k_cu_8a136936_353836ignoreE)
_ZN40_INTERNAL_dde897d5_4_k_cu_8a136936_353834cuda3std3__442_GLOBAL__N__dde897d5_4_k_cu_8a136936_353836ignoreE:
	.zero		1
	.type		_ZN40_INTERNAL_dde897d5_4_k_cu_8a136936_353834cute7productE,@object
	.size		_ZN40_INTERNAL_dde897d5_4_k_cu_8a136936_353834cute7productE,(_ZN40_INTERNAL_dde897d5_4_k_cu_8a136936_353834cuda3std3__45__cpo3endE - _ZN40_INTERNAL_dde897d5_4_k_cu_8a136936_353834cute7productE)
_ZN40_INTERNAL_dde897d5_4_k_cu_8a136936_353834cute7productE:
	.zero		1
	.type		_ZN40_INTERNAL_dde897d5_4_k_cu_8a136936_353834cuda3std3__45__cpo3endE,@object
	.size		_ZN40_INTERNAL_dde897d5_4_k_cu_8a136936_353834cuda3std3__45__cpo3endE,(_ZN40_INTERNAL_dde897d5_4_k_cu_8a136936_353834cuda3std3__419piecewise_constructE - _ZN40_INTERNAL_dde897d5_4_k_cu_8a136936_353834cuda3std3__45__cpo3endE)
_ZN40_INTERNAL_dde897d5_4_k_cu_8a136936_353834cuda3std3__45__cpo3endE:
	.zero		1
	.type		_ZN40_INTERNAL_dde897d5_4_k_cu_8a136936_353834cuda3std3__419piecewise_constructE,@object
	.size		_ZN40_INTERNAL_dde897d5_4_k_cu_8a136936_353834cuda3std3__419piecewise_constructE,(_ZN40_INTERNAL_dde897d5_4_k_cu_8a136936_353834cuda3std3__45__cpo4cendE - _ZN40_INTERNAL_dde897d5_4_k_cu_8a136936_353834cuda3std3__419piecewise_constructE)
_ZN40_INTERNAL_dde897d5_4_k_cu_8a136936_353834cuda3std3__419piecewise_constructE:
	.zero		1
	.type		_ZN40_INTERNAL_dde897d5_4_k_cu_8a136936_353834cuda3std3__45__cpo4cendE,@object
	.size		_ZN40_INTERNAL_dde897d5_4_k_cu_8a136936_353834cuda3std3__45__cpo4cendE,(_ZN40_INTERNAL_dde897d5_4_k_cu_8a136936_353834cuda3std6ranges3__45__cpo4swapE - _ZN40_INTERNAL_dde897d5_4_k_cu_8a136936_353834cuda3std3__45__cpo4cendE)
_ZN40_INTERNAL_dde897d5_4_k_cu_8a136936_353834cuda3std3__45__cpo4cendE:
	.zero		1
	.type		_ZN40_INTERNAL_dde897d5_4_k_cu_8a136936_353834cuda3std6ranges3__45__cpo4swapE,@object
	.size		_ZN40_INTERNAL_dde897d5_4_k_cu_8a136936_353834cuda3std6ranges3__45__cpo4swapE,(.L_10 - _ZN40_INTERNAL_dde897d5_4_k_cu_8a136936_353834cuda3std6ranges3__45__cpo4swapE)
_ZN40_INTERNAL_dde897d5_4_k_cu_8a136936_353834cuda3std6ranges3__45__cpo4swapE:
	.zero		1
.L_10:


//--------------------- .nv.constant0._ZN7cutlass13device_kernelINS_4gemm6kernel13GemmUniversalIN4cute5tupleIJiiiiEEENS1_10collective13CollectiveMmaINS1_46MainloopSm100TmaUmmaWarpSpecializedBlockScaledILi14ELi2ELi2ENS5_IJNS4_1CILi2EEESB_NSA_ILi1EEEEEEEENS5_IJNSA_ILi256EEENSA_ILi128EEESG_EEENS5_IJNS_12float_e2m1_tENS_13float_ue8m0_tEEEENS5_IJNS5_IJlSC_lEEENS4_6LayoutINS5_IJNS5_IJNS5_IJNSA_ILi32EEENSA_ILi4EEEEEEiEEESQ_NS5_IJSC_iEEEEEENS5_IJNS5_IJNS5_IJNSA_ILi16EEESO_EEEiEEENS5_IJNS5_IJNSA_ILi0EEESC_EEENSA_ILi512EEEEEENS5_IJSW_iEEEEEEEEEEESK_S13_NS4_8TiledMMAINS4_8MMA_AtomIJNS4_23SM100_MMA_MXF4_2x1SM_SSISI_SI_fSJ_Li256ELi128ELi32ELNS4_4UMMA5MajorE0ELS18_0ELNS17_7ScaleInE0ELS19_0EEEEEENSM_INS5_IJSC_SC_SC_EEENS5_IJSW_SW_SW_EEEEENS5_IJNS4_10UnderscoreES1F_S1F_EEEEENS5_IJNS4_28SM100_TMA_2SM_LOAD_MULTICASTES1I_EEENS5_IJNS4_14ComposedLayoutINS4_7SwizzleILi2ELi4ELi3EEENS4_18smem_ptr_flag_bitsILi4EEENSM_INS5_IJNSA_ILi8EEESG_EEENS5_IJSG_SC_EEEEEEENSM_INS5_IJNS5_IJNS5_IJSP_SC_EEENS5_IJSN_SB_EEEEEESC_NS5_IJSB_SC_EEEEEENS5_IJNS5_IJNS5_IJSU_SY_EEESX_EEESW_NS5_IJSB_SY_EEEEEEEEEEEvNS4_8identityENS5_IJNS4_18SM100_TMA_2SM_LOADES1I_EEES24_vS25_EENS_8epilogue10collective18CollectiveEpilogueINS29_23Sm100TmaWarpSpecializedILi4ELi2ELi32ELb1ELb0EEEJNS5_IJSG_SG_SG_EEENS5_IJNSM_ISG_SC_EENSM_ISN_SC_EEEEENS_10bfloat16_tESL_S2I_SL_NS29_6fusion15FusionCallbacksIS2D_NS2J_17LinearCombinationIS2I_fS2I_fLNS_15FloatRoundStyleE2EEES2E_S2H_JEEENS4_5SM1004TMEM4LOAD26SM100_TMEM_LOAD_32dp32b32xENS4_13SM90_TMA_LOADENS1K_IS1M_NS1N_ILi16EEENSM_INS5_IJS1P_SN_EEENS5_IJSN_SC_EEEEEEENS4_39AutoVectorizingCopyWithAssumedAlignmentILi128EEENS4_14SM90_TMA_STOREES2Y_S30_S30_EEEvvEEEEvNT_6ParamsE --------------------------
	.section	.nv.constant0._ZN7cutlass13device_kernelINS_4gemm6kernel13GemmUniversalIN4cute5tupleIJiiiiEEENS1_10collective13CollectiveMmaINS1_46MainloopSm100TmaUmmaWarpSpecializedBlockScaledILi14ELi2ELi2ENS5_IJNS4_1CILi2EEESB_NSA_ILi1EEEEEEEENS5_IJNSA_ILi256EEENSA_ILi128EEESG_EEENS5_IJNS_12float_e2m1_tENS_13float_ue8m0_tEEEENS5_IJNS5_IJlSC_lEEENS4_6LayoutINS5_IJNS5_IJNS5_IJNSA_ILi32EEENSA_ILi4EEEEEEiEEESQ_NS5_IJSC_iEEEEEENS5_IJNS5_IJNS5_IJNSA_ILi16EEESO_EEEiEEENS5_IJNS5_IJNSA_ILi0EEESC_EEENSA_ILi512EEEEEENS5_IJSW_iEEEEEEEEEEESK_S13_NS4_8TiledMMAINS4_8MMA_AtomIJNS4_23SM100_MMA_MXF4_2x1SM_SSISI_SI_fSJ_Li256ELi128ELi32ELNS4_4UMMA5MajorE0ELS18_0ELNS17_7ScaleInE0ELS19_0EEEEEENSM_INS5_IJSC_SC_SC_EEENS5_IJSW_SW_SW_EEEEENS5_IJNS4_10UnderscoreES1F_S1F_EEEEENS5_IJNS4_28SM100_TMA_2SM_LOAD_MULTICASTES1I_EEENS5_IJNS4_14ComposedLayoutINS4_7SwizzleILi2ELi4ELi3EEENS4_18smem_ptr_flag_bitsILi4EEENSM_INS5_IJNSA_ILi8EEESG_EEENS5_IJSG_SC_EEEEEEENSM_INS5_IJNS5_IJNS5_IJSP_SC_EEENS5_IJSN_SB_EEEEEESC_NS5_IJSB_SC_EEEEEENS5_IJNS5_IJNS5_IJSU_SY_EEESX_EEESW_NS5_IJSB_SY_EEEEEEEEEEEvNS4_8identityENS5_IJNS4_18SM100_TMA_2SM_LOADES1I_EEES24_vS25_EENS_8epilogue10collective18CollectiveEpilogueINS29_23Sm100TmaWarpSpecializedILi4ELi2ELi32ELb1ELb0EEEJNS5_IJSG_SG_SG_EEENS5_IJNSM_ISG_SC_EENSM_ISN_SC_EEEEENS_10bfloat16_tESL_S2I_SL_NS29_6fusion15FusionCallbacksIS2D_NS2J_17LinearCombinationIS2I_fS2I_fLNS_15FloatRoundStyleE2EEES2E_S2H_JEEENS4_5SM1004TMEM4LOAD26SM100_TMEM_LOAD_32dp32b32xENS4_13SM90_TMA_LOADENS1K_IS1M_NS1N_ILi16EEENSM_INS5_IJS1P_SN_EEENS5_IJSN_SC_EEEEEEENS4_39AutoVectorizingCopyWithAssumedAlignmentILi128EEENS4_14SM90_TMA_STOREES2Y_S30_S30_EEEvvEEEEvNT_6ParamsE,"a",@progbits
	.sectionflags	@""
	.align	4
.nv.constant0._ZN7cutlass13device_kernelINS_4gemm6kernel13GemmUniversalIN4cute5tupleIJiiiiEEENS1_10collective13CollectiveMmaINS1_46MainloopSm100TmaUmmaWarpSpecializedBlockScaledILi14ELi2ELi2ENS5_IJNS4_1CILi2EEESB_NSA_ILi1EEEEEEEENS5_IJNSA_ILi256EEENSA_ILi128EEESG_EEENS5_IJNS_12float_e2m1_tENS_13float_ue8m0_tEEEENS5_IJNS5_IJlSC_lEEENS4_6LayoutINS5_IJNS5_IJNS5_IJNSA_ILi32EEENSA_ILi4EEEEEEiEEESQ_NS5_IJSC_iEEEEEENS5_IJNS5_IJNS5_IJNSA_ILi16EEESO_EEEiEEENS5_IJNS5_IJNSA_ILi0EEESC_EEENSA_ILi512EEEEEENS5_IJSW_iEEEEEEEEEEESK_S13_NS4_8TiledMMAINS4_8MMA_AtomIJNS4_23SM100_MMA_MXF4_2x1SM_SSISI_SI_fSJ_Li256ELi128ELi32ELNS4_4UMMA5MajorE0ELS18_0ELNS17_7ScaleInE0ELS19_0EEEEEENSM_INS5_IJSC_SC_SC_EEENS5_IJSW_SW_SW_EEEEENS5_IJNS4_10UnderscoreES1F_S1F_EEEEENS5_IJNS4_28SM100_TMA_2SM_LOAD_MULTICASTES1I_EEENS5_IJNS4_14ComposedLayoutINS4_7SwizzleILi2ELi4ELi3EEENS4_18smem_ptr_flag_bitsILi4EEENSM_INS5_IJNSA_ILi8EEESG_EEENS5_IJSG_SC_EEEEEEENSM_INS5_IJNS5_IJNS5_IJSP_SC_EEENS5_IJSN_SB_EEEEEESC_NS5_IJSB_SC_EEEEEENS5_IJNS5_IJNS5_IJSU_SY_EEESX_EEESW_NS5_IJSB_SY_EEEEEEEEEEEvNS4_8identityENS5_IJNS4_18SM100_TMA_2SM_LOADES1I_EEES24_vS25_EENS_8epilogue10collective18CollectiveEpilogueINS29_23Sm100TmaWarpSpecializedILi4ELi2ELi32ELb1ELb0EEEJNS5_IJSG_SG_SG_EEENS5_IJNSM_ISG_SC_EENSM_ISN_SC_EEEEENS_10bfloat16_tESL_S2I_SL_NS29_6fusion15FusionCallbacksIS2D_NS2J_17LinearCombinationIS2I_fS2I_fLNS_15FloatRoundStyleE2EEES2E_S2H_JEEENS4_5SM1004TMEM4LOAD26SM100_TMEM_LOAD_32dp32b32xENS4_13SM90_TMA_LOADENS1K_IS1M_NS1N_ILi16EEENSM_INS5_IJS1P_SN_EEENS5_IJSN_SC_EEEEEEENS4_39AutoVectorizingCopyWithAssumedAlignmentILi128EEENS4_14SM90_TMA_STOREES2Y_S30_S30_EEEvvEEEEvNT_6ParamsE:
	.zero		3968


//--------------------- SYMBOLS --------------------------

	.type		.nv.reservedSmem.offset0,@object
	.size		.nv.reservedSmem.offset0,0x4
	.type		.nv.reservedSmem.cap,@object
	.size		.nv.reservedSmem.cap,0x4
	.type		__assertfail,@function
